// auto-generated by cutlass_sweep.gemm — config: {"arch": "sm_100", "cluster_m": 2, "cluster_n": 2, "dtype": "bf16", "stages": 3, "tile_k": 128, "tile_m": 128, "tile_n": 256}
#include "cutlass/cutlass.h"
#include "cutlass/gemm/collective/collective_builder.hpp"
#include "cutlass/gemm/device/gemm_universal_adapter.h"
#include "cutlass/gemm/kernel/gemm_universal.hpp"
#include "cutlass/epilogue/collective/collective_builder.hpp"

using ElemA = cutlass::bfloat16_t;
using ElemB = cutlass::bfloat16_t;
using ElemCD = cutlass::bfloat16_t;
using Acc  = float;
using TileShape    = cute::Shape<cute::_128, cute::_256, cute::_128>;
using ClusterShape = cute::Shape<cute::_2, cute::_2, cute::_1>;

using CollectiveEpilogue = typename cutlass::epilogue::collective::CollectiveBuilder<
    cutlass::arch::Sm100, cutlass::arch::OpClassTensorOp,
    TileShape, ClusterShape,
    cutlass::epilogue::collective::EpilogueTileAuto,
    Acc, Acc,
    ElemCD, cutlass::layout::RowMajor, 128 / cutlass::sizeof_bits<ElemCD>::value,
    ElemCD, cutlass::layout::RowMajor, 128 / cutlass::sizeof_bits<ElemCD>::value,
    cutlass::epilogue::collective::EpilogueScheduleAuto
  >::CollectiveOp;

using CollectiveMainloop = typename cutlass::gemm::collective::CollectiveBuilder<
    cutlass::arch::Sm100, cutlass::arch::OpClassTensorOp,
    ElemA, cutlass::layout::RowMajor, 128 / cutlass::sizeof_bits<ElemA>::value,
    ElemB, cutlass::layout::ColumnMajor, 128 / cutlass::sizeof_bits<ElemB>::value,
    Acc,
    TileShape, ClusterShape,
    cutlass::gemm::collective::StageCount<3>,
    cutlass::gemm::collective::KernelScheduleAuto
  >::CollectiveOp;

using GemmKernel = cutlass::gemm::kernel::GemmUniversal<
    cute::Shape<int,int,int,int>,
    CollectiveMainloop,
    CollectiveEpilogue
>;
using Gemm = cutlass::gemm::device::GemmUniversalAdapter<GemmKernel>;

// Force the device kernel symbol into the cubin without needing a host main.
auto* _anchor = &cutlass::device_kernel<GemmKernel>;


// ===== COMPILED SASS (sm_100a) =====

	.target	sm_100a

	.elftype	@"ET_EXEC"


//--------------------- .note.nv.tkinfo           --------------------------
	.section	.note.nv.tkinfo,"",@"SHT_NOTE"
	.sectionflags	@"SHF_NOTE_NV_TKINFO"
	.tkinfo
        /*0018*/ 	.word	0x00000002
        /*0030*/ 	.string	""
        /*0030*/ 	.string	"ptxas"
        /*0030*/ 	.string	"Cuda compilation tools, release 13.0, V13.0.88"
        /*0030*/ 	.string	"Build cuda_13.0.r13.0/compiler.36424714_0"
        /*0030*/ 	.string	"-arch sm_100a -m 64 "



//--------------------- .note.nv.cuinfo           --------------------------
	.section	.note.nv.cuinfo,"",@"SHT_NOTE"
	.sectionflags	@"SHF_NOTE_NV_CUINFO"
        /*0018*/ 	.short	0x0002
        /*001a*/ 	.short	0x0064
        /*001c*/ 	.short	0x0082
	.zero		2


//--------------------- .nv.info                  --------------------------
	.section	.nv.info,"",@"SHT_CUDA_INFO"
	.align	4


	//----- nvinfo : EIATTR_REGCOUNT
	.align		4
        /*0000*/ 	.byte	0x04, 0x2f
        /*0002*/ 	.short	(.L_19 - .L_18)
	.align		4
.L_18:
        /*0004*/ 	.word	index@(_ZN7cutlass13device_kernelINS_4gemm6kernel13GemmUniversalIN4cute5tupleIJiiiiEEENS1_10collective13CollectiveMmaINS1_35MainloopSm100TmaUmmaWarpSpecializedILi3ELi2ELi4ENS5_IJNS4_1CILi2EEESB_NSA_ILi1EEEEEEEENS5_IJNSA_ILi128EEENSA_ILi256EEESF_EEENS_10bfloat16_tENS5_IJlSC_lEEESI_SJ_NS4_8TiledMMAINS4_8MMA_AtomIJNS4_26SM100_MMA_F16BF16_2x1SM_SSISI_SI_fLi128ELi256ELNS4_4UMMA5MajorE0ELSO_0ELNSN_7ScaleInE0ELSP_0EEEEEENS4_6LayoutINS5_IJSC_SC_SC_EEENS5_IJNSA_ILi0EEESU_SU_EEEEENS5_IJNS4_10UnderscoreESX_SX_EEEEENS4_28SM100_TMA_2SM_LOAD_MULTICASTENS4_14ComposedLayoutINS4_7SwizzleILi3ELi4ELi3EEENS4_18smem_ptr_flag_bitsILi16EEENSS_INS5_IJNSA_ILi8EEENSA_ILi64EEEEEENS5_IJS17_SC_EEEEEEEvNS4_8identityENS4_18SM100_TMA_2SM_LOADES1B_vS1C_EENS_8epilogue10collective18CollectiveEpilogueINS1F_23Sm100TmaWarpSpecializedILi4ELi2ELi32ELb1ELb0EEEJNS5_IJS17_SG_SF_EEENS5_IJNSS_IS17_SC_EENSS_INS5_IJNSA_ILi32EEESB_EEENS5_IJSC_SF_EEEEEEEESI_SJ_SI_SJ_NS1F_6fusion15FusionCallbacksIS1J_NS1R_17LinearCombinationISI_fSI_fLNS_15FloatRoundStyleE2EEES1K_S1Q_JEEENS4_5SM1004TMEM4LOAD26SM100_TMEM_LOAD_32dp32b32xENS4_13SM90_TMA_LOADENS11_INS12_ILi2ELi4ELi3EEES15_NSS_INS5_IJS16_S1M_EEENS5_IJS1M_SC_EEEEEEENS4_39AutoVectorizingCopyWithAssumedAlignmentILi128EEENS4_14SM90_TMA_STOREES26_S28_S28_EEEvvEEEEvNT_6ParamsE)
        /*0008*/ 	.word	0x00000076


	//----- nvinfo : EIATTR_FRAME_SIZE
	.align		4
.L_19:
        /*000c*/ 	.byte	0x04, 0x11
        /*000e*/ 	.short	(.L_21 - .L_20)
	.align		4
.L_20:
        /*0010*/ 	.word	index@($__internal_2_$__cuda_sm10x_tcgen05_guardrail_trap_unallocated_columns_being_dealloced)
        /*0014*/ 	.word	0x00000000


	//----- nvinfo : EIATTR_FRAME_SIZE
	.align		4
.L_21:
        /*0018*/ 	.byte	0x04, 0x11
        /*001a*/ 	.short	(.L_23 - .L_22)
	.align		4
.L_22:
        /*001c*/ 	.word	index@($__internal_1_$__cuda_sm10x_tcgen05_guardrail_trap_phase_invalid_during_alloc)
        /*0020*/ 	.word	0x00000000


	//----- nvinfo : EIATTR_FRAME_SIZE
	.align		4
.L_23:
        /*0024*/ 	.byte	0x04, 0x11
        /*0026*/ 	.short	(.L_25 - .L_24)
	.align		4
.L_24:
        /*0028*/ 	.word	index@($__internal_0_$__cuda_sm10x_tcgen05_guardrail_trap_col_being_dealloced_not_returned_by_alloc)
        /*002c*/ 	.word	0x00000000


	//----- nvinfo : EIATTR_FRAME_SIZE
	.align		4
.L_25:
        /*0030*/ 	.byte	0x04, 0x11
        /*0032*/ 	.short	(.L_27 - .L_26)
	.align		4
.L_26:
        /*0034*/ 	.word	index@(_ZN7cutlass13device_kernelINS_4gemm6kernel13GemmUniversalIN4cute5tupleIJiiiiEEENS1_10collective13CollectiveMmaINS1_35MainloopSm100TmaUmmaWarpSpecializedILi3ELi2ELi4ENS5_IJNS4_1CILi2EEESB_NSA_ILi1EEEEEEEENS5_IJNSA_ILi128EEENSA_ILi256EEESF_EEENS_10bfloat16_tENS5_IJlSC_lEEESI_SJ_NS4_8TiledMMAINS4_8MMA_AtomIJNS4_26SM100_MMA_F16BF16_2x1SM_SSISI_SI_fLi128ELi256ELNS4_4UMMA5MajorE0ELSO_0ELNSN_7ScaleInE0ELSP_0EEEEEENS4_6LayoutINS5_IJSC_SC_SC_EEENS5_IJNSA_ILi0EEESU_SU_EEEEENS5_IJNS4_10UnderscoreESX_SX_EEEEENS4_28SM100_TMA_2SM_LOAD_MULTICASTENS4_14ComposedLayoutINS4_7SwizzleILi3ELi4ELi3EEENS4_18smem_ptr_flag_bitsILi16EEENSS_INS5_IJNSA_ILi8EEENSA_ILi64EEEEEENS5_IJS17_SC_EEEEEEEvNS4_8identityENS4_18SM100_TMA_2SM_LOADES1B_vS1C_EENS_8epilogue10collective18CollectiveEpilogueINS1F_23Sm100TmaWarpSpecializedILi4ELi2ELi32ELb1ELb0EEEJNS5_IJS17_SG_SF_EEENS5_IJNSS_IS17_SC_EENSS_INS5_IJNSA_ILi32EEESB_EEENS5_IJSC_SF_EEEEEEEESI_SJ_SI_SJ_NS1F_6fusion15FusionCallbacksIS1J_NS1R_17LinearCombinationISI_fSI_fLNS_15FloatRoundStyleE2EEES1K_S1Q_JEEENS4_5SM1004TMEM4LOAD26SM100_TMEM_LOAD_32dp32b32xENS4_13SM90_TMA_LOADENS11_INS12_ILi2ELi4ELi3EEES15_NSS_INS5_IJS16_S1M_EEENS5_IJS1M_SC_EEEEEEENS4_39AutoVectorizingCopyWithAssumedAlignmentILi128EEENS4_14SM90_TMA_STOREES26_S28_S28_EEEvvEEEEvNT_6ParamsE)
        /*0038*/ 	.word	0x00000000


	//----- nvinfo : EIATTR_MIN_STACK_SIZE
	.align		4
.L_27:
        /*003c*/ 	.byte	0x04, 0x12
        /*003e*/ 	.short	(.L_29 - .L_28)
	.align		4
.L_28:
        /*0040*/ 	.word	index@(_ZN7cutlass13device_kernelINS_4gemm6kernel13GemmUniversalIN4cute5tupleIJiiiiEEENS1_10collective13CollectiveMmaINS1_35MainloopSm100TmaUmmaWarpSpecializedILi3ELi2ELi4ENS5_IJNS4_1CILi2EEESB_NSA_ILi1EEEEEEEENS5_IJNSA_ILi128EEENSA_ILi256EEESF_EEENS_10bfloat16_tENS5_IJlSC_lEEESI_SJ_NS4_8TiledMMAINS4_8MMA_AtomIJNS4_26SM100_MMA_F16BF16_2x1SM_SSISI_SI_fLi128ELi256ELNS4_4UMMA5MajorE0ELSO_0ELNSN_7ScaleInE0ELSP_0EEEEEENS4_6LayoutINS5_IJSC_SC_SC_EEENS5_IJNSA_ILi0EEESU_SU_EEEEENS5_IJNS4_10UnderscoreESX_SX_EEEEENS4_28SM100_TMA_2SM_LOAD_MULTICASTENS4_14ComposedLayoutINS4_7SwizzleILi3ELi4ELi3EEENS4_18smem_ptr_flag_bitsILi16EEENSS_INS5_IJNSA_ILi8EEENSA_ILi64EEEEEENS5_IJS17_SC_EEEEEEEvNS4_8identityENS4_18SM100_TMA_2SM_LOADES1B_vS1C_EENS_8epilogue10collective18CollectiveEpilogueINS1F_23Sm100TmaWarpSpecializedILi4ELi2ELi32ELb1ELb0EEEJNS5_IJS17_SG_SF_EEENS5_IJNSS_IS17_SC_EENSS_INS5_IJNSA_ILi32EEESB_EEENS5_IJSC_SF_EEEEEEEESI_SJ_SI_SJ_NS1F_6fusion15FusionCallbacksIS1J_NS1R_17LinearCombinationISI_fSI_fLNS_15FloatRoundStyleE2EEES1K_S1Q_JEEENS4_5SM1004TMEM4LOAD26SM100_TMEM_LOAD_32dp32b32xENS4_13SM90_TMA_LOADENS11_INS12_ILi2ELi4ELi3EEES15_NSS_INS5_IJS16_S1M_EEENS5_IJS1M_SC_EEEEEEENS4_39AutoVectorizingCopyWithAssumedAlignmentILi128EEENS4_14SM90_TMA_STOREES26_S28_S28_EEEvvEEEEvNT_6ParamsE)
        /*0044*/ 	.word	0x00000000
.L_29:


//--------------------- .nv.compat                --------------------------
	.section	.nv.compat,"",@"SHT_CUDA_COMPAT_INFO"
	.align	4
        /*0000*/ 	.byte	0x02, 0x09, 0x01, 0x00, 0x02, 0x02, 0x02, 0x00, 0x02, 0x05, 0x05, 0x00, 0x03, 0x07, 0x01, 0x01
        /*0010*/ 	.byte	0x02, 0x03, 0x01, 0x00, 0x02, 0x06, 0x01, 0x00, 0x04, 0x0b, 0x08, 0x00, 0x09, 0x00, 0x00, 0x00
        /*0020*/ 	.byte	0x00, 0x00, 0x00, 0x00


//--------------------- .nv.info._ZN7cutlass13device_kernelINS_4gemm6kernel13GemmUniversalIN4cute5tupleIJiiiiEEENS1_10collective13CollectiveMmaINS1_35MainloopSm100TmaUmmaWarpSpecializedILi3ELi2ELi4ENS5_IJNS4_1CILi2EEESB_NSA_ILi1EEEEEEEENS5_IJNSA_ILi128EEENSA_ILi256EEESF_EEENS_10bfloat16_tENS5_IJlSC_lEEESI_SJ_NS4_8TiledMMAINS4_8MMA_AtomIJNS4_26SM100_MMA_F16BF16_2x1SM_SSISI_SI_fLi128ELi256ELNS4_4UMMA5MajorE0ELSO_0ELNSN_7ScaleInE0ELSP_0EEEEEENS4_6LayoutINS5_IJSC_SC_SC_EEENS5_IJNSA_ILi0EEESU_SU_EEEEENS5_IJNS4_10UnderscoreESX_SX_EEEEENS4_28SM100_TMA_2SM_LOAD_MULTICASTENS4_14ComposedLayoutINS4_7SwizzleILi3ELi4ELi3EEENS4_18smem_ptr_flag_bitsILi16EEENSS_INS5_IJNSA_ILi8EEENSA_ILi64EEEEEENS5_IJS17_SC_EEEEEEEvNS4_8identityENS4_18SM100_TMA_2SM_LOADES1B_vS1C_EENS_8epilogue10collective18CollectiveEpilogueINS1F_23Sm100TmaWarpSpecializedILi4ELi2ELi32ELb1ELb0EEEJNS5_IJS17_SG_SF_EEENS5_IJNSS_IS17_SC_EENSS_INS5_IJNSA_ILi32EEESB_EEENS5_IJSC_SF_EEEEEEEESI_SJ_SI_SJ_NS1F_6fusion15FusionCallbacksIS1J_NS1R_17LinearCombinationISI_fSI_fLNS_15FloatRoundStyleE2EEES1K_S1Q_JEEENS4_5SM1004TMEM4LOAD26SM100_TMEM_LOAD_32dp32b32xENS4_13SM90_TMA_LOADENS11_INS12_ILi2ELi4ELi3EEES15_NSS_INS5_IJS16_S1M_EEENS5_IJS1M_SC_EEEEEEENS4_39AutoVectorizingCopyWithAssumedAlignmentILi128EEENS4_14SM90_TMA_STOREES26_S28_S28_EEEvvEEEEvNT_6ParamsE --------------------------
	.section	.nv.info._ZN7cutlass13device_kernelINS_4gemm6kernel13GemmUniversalIN4cute5tupleIJiiiiEEENS1_10collective13CollectiveMmaINS1_35MainloopSm100TmaUmmaWarpSpecializedILi3ELi2ELi4ENS5_IJNS4_1CILi2EEESB_NSA_ILi1EEEEEEEENS5_IJNSA_ILi128EEENSA_ILi256EEESF_EEENS_10bfloat16_tENS5_IJlSC_lEEESI_SJ_NS4_8TiledMMAINS4_8MMA_AtomIJNS4_26SM100_MMA_F16BF16_2x1SM_SSISI_SI_fLi128ELi256ELNS4_4UMMA5MajorE0ELSO_0ELNSN_7ScaleInE0ELSP_0EEEEEENS4_6LayoutINS5_IJSC_SC_SC_EEENS5_IJNSA_ILi0EEESU_SU_EEEEENS5_IJNS4_10UnderscoreESX_SX_EEEEENS4_28SM100_TMA_2SM_LOAD_MULTICASTENS4_14ComposedLayoutINS4_7SwizzleILi3ELi4ELi3EEENS4_18smem_ptr_flag_bitsILi16EEENSS_INS5_IJNSA_ILi8EEENSA_ILi64EEEEEENS5_IJS17_SC_EEEEEEEvNS4_8identityENS4_18SM100_TMA_2SM_LOADES1B_vS1C_EENS_8epilogue10collective18CollectiveEpilogueINS1F_23Sm100TmaWarpSpecializedILi4ELi2ELi32ELb1ELb0EEEJNS5_IJS17_SG_SF_EEENS5_IJNSS_IS17_SC_EENSS_INS5_IJNSA_ILi32EEESB_EEENS5_IJSC_SF_EEEEEEEESI_SJ_SI_SJ_NS1F_6fusion15FusionCallbacksIS1J_NS1R_17LinearCombinationISI_fSI_fLNS_15FloatRoundStyleE2EEES1K_S1Q_JEEENS4_5SM1004TMEM4LOAD26SM100_TMEM_LOAD_32dp32b32xENS4_13SM90_TMA_LOADENS11_INS12_ILi2ELi4ELi3EEES15_NSS_INS5_IJS16_S1M_EEENS5_IJS1M_SC_EEEEEEENS4_39AutoVectorizingCopyWithAssumedAlignmentILi128EEENS4_14SM90_TMA_STOREES26_S28_S28_EEEvvEEEEvNT_6ParamsE,"",@"SHT_CUDA_INFO"
	.sectionflags	@""
	.align	4


	//----- nvinfo : EIATTR_CUDA_API_VERSION
	.align		4
        /*0000*/ 	.byte	0x04, 0x37
        /*0002*/ 	.short	(.L_31 - .L_30)
.L_30:
        /*0004*/ 	.word	0x00000082


	//----- nvinfo : EIATTR_KPARAM_INFO
	.align		4
.L_31:
        /*0008*/ 	.byte	0x04, 0x17
        /*000a*/ 	.short	(.L_33 - .L_32)
.L_32:
        /*000c*/ 	.word	0x00000000
        /*0010*/ 	.short	0x0000
        /*0012*/ 	.short	0x0000
        /*0014*/ 	.byte	0x00, 0xf0, 0x01, 0x20


	//----- nvinfo : EIATTR_AT_ENTRY_FRAGMENTS
	.align		4
.L_33:
        /*0018*/ 	.byte	0x04, 0x4f
        /*001a*/ 	.short	(.L_35 - .L_34)


	//   ....[0]....
.L_34:
        /*001c*/ 	.word	0x00000007


	//----- nvinfo : EIATTR_RESERVED_SMEM_USED
	.align		4
.L_35:
        /*0020*/ 	.byte	0x01, 0x41
	.zero		2


	//----- nvinfo : EIATTR_SPARSE_MMA_MASK
	.align		4
        /*0024*/ 	.byte	0x03, 0x50
        /*0026*/ 	.short	0x0000


	//----- nvinfo : EIATTR_TCGEN05_2CTA_USED
	.align		4
        /*0028*/ 	.byte	0x01, 0x52
	.zero		2


	//----- nvinfo : EIATTR_MAXREG_COUNT
	.align		4
        /*002c*/ 	.byte	0x03, 0x1b
        /*002e*/ 	.short	0x00ff


	//----- nvinfo : EIATTR_NUM_BARRIERS
	.align		4
        /*0030*/ 	.byte	0x02, 0x4c
        /*0032*/ 	.byte	0x07
	.zero		1


	//----- nvinfo : EIATTR_EXTERNS
	.align		4
        /*0034*/ 	.byte	0x04, 0x0f
        /*0036*/ 	.short	(.L_37 - .L_36)


	//   ....[0]....
	.align		4
.L_36:
        /*0038*/ 	.word	index@(__assertfail)


	//----- nvinfo : EIATTR_MERCURY_ISA_VERSION
	.align		4
.L_37:
        /*003c*/ 	.byte	0x03, 0x5f
        /*003e*/ 	.short	0x0101


	//----- nvinfo : EIATTR_INT_WARP_WIDE_INSTR_OFFSETS
	.align		4
        /*0040*/ 	.byte	0x04, 0x31
        /*0042*/ 	.short	(.L_39 - .L_38)


	//   ....[0]....
.L_38:
        /*0044*/ 	.word	0x00000d50


	//   ....[1]....
        /*0048*/ 	.word	0x00000df0


	//   ....[2]....
        /*004c*/ 	.word	0x000045c0


	//   ....[3]....
        /*0050*/ 	.word	0x000045e0


	//   ....[4]....
        /*0054*/ 	.word	0x00004610


	//   ....[5]....
        /*0058*/ 	.word	0x00005150


	//   ....[6]....
        /*005c*/ 	.word	0x000051f0


	//   ....[7]....
        /*0060*/ 	.word	0x000052b0


	//   ....[8]....
        /*0064*/ 	.word	0x00005320


	//   ....[9]....
        /*0068*/ 	.word	0x000053e0


	//   ....[10]....
        /*006c*/ 	.word	0x00005480


	//   ....[11]....
        /*0070*/ 	.word	0x000054f0


	//   ....[12]....
        /*0074*/ 	.word	0x000055b0


	//   ....[13]....
        /*0078*/ 	.word	0x00005650


	//   ....[14]....
        /*007c*/ 	.word	0x000056f0


	//   ....[15]....
        /*0080*/ 	.word	0x000057e0


	//   ....[16]....
        /*0084*/ 	.word	0x000058b0


	//----- nvinfo : EIATTR_COOP_GROUP_MASK_REGIDS
	.align		4
.L_39:
        /*0088*/ 	.byte	0x04, 0x29
        /*008a*/ 	.short	(.L_41 - .L_40)


	//   ....[0]....
.L_40:
        /*008c*/ 	.word	0xffffffff


	//   ....[1]....
        /*0090*/ 	.word	0xffffffff


	//   ....[2]....
        /*0094*/ 	.word	0xffffffff


	//   ....[3]....
        /*0098*/ 	.word	0xffffffff


	//   ....[4]....
        /*009c*/ 	.word	0xffffffff


	//   ....[5]....
        /*00a0*/ 	.word	0xffffffff


	//   ....[6]....
        /*00a4*/ 	.word	0xffffffff


	//   ....[7]....
        /*00a8*/ 	.word	0xffffffff


	//   ....[8]....
        /*00ac*/ 	.word	0xffffffff


	//   ....[9]....
        /*00b0*/ 	.word	0xffffffff


	//   ....[10]....
        /*00b4*/ 	.word	0xffffffff


	//   ....[11]....
        /*00b8*/ 	.word	0xffffffff


	//   ....[12]....
        /*00bc*/ 	.word	0xffffffff


	//   ....[13]....
        /*00c0*/ 	.word	0xffffffff


	//----- nvinfo : EIATTR_COOP_GROUP_INSTR_OFFSETS
	.align		4
.L_41:
        /*00c4*/ 	.byte	0x04, 0x28
        /*00c6*/ 	.short	(.L_43 - .L_42)


	//   ....[0]....
.L_42:
        /*00c8*/ 	.word	0x000000b0


	//   ....[1]....
        /*00cc*/ 	.word	0x00000520


	//   ....[2]....
        /*00d0*/ 	.word	0x000006c0


	//   ....[3]....
        /*00d4*/ 	.word	0x00000850


	//   ....[4]....
        /*00d8*/ 	.word	0x00000940


	//   ....[5]....
        /*00dc*/ 	.word	0x00000aa0


	//   ....[6]....
        /*00e0*/ 	.word	0x00000c30


	//   ....[7]....
        /*00e4*/ 	.word	0x00000e70


	//   ....[8]....
        /*00e8*/ 	.word	0x000023c0


	//   ....[9]....
        /*00ec*/ 	.word	0x000031e0


	//   ....[10]....
        /*00f0*/ 	.word	0x000036b0


	//   ....[11]....
        /*00f4*/ 	.word	0x000036e0


	//   ....[12]....
        /*00f8*/ 	.word	0x000044c0


	//   ....[13]....
        /*00fc*/ 	.word	0x000046d0


	//----- nvinfo : EIATTR_VRC_CTA_INIT_COUNT
	.align		4
.L_43:
        /*0100*/ 	.byte	0x02, 0x4a
        /*0102*/ 	.byte	0x80
	.zero		1


	//----- nvinfo : EIATTR_SYSCALL_OFFSETS
	.align		4
        /*0104*/ 	.byte	0x04, 0x46
        /*0106*/ 	.short	(.L_45 - .L_44)


	//   ....[0]....
.L_44:
        /*0108*/ 	.word	0x00006470


	//   ....[1]....
        /*010c*/ 	.word	0x00006560


	//   ....[2]....
        /*0110*/ 	.word	0x00006d30


	//   ....[3]....
        /*0114*/ 	.word	0x00007a00


	//   ....[4]....
        /*0118*/ 	.word	0x000086b0


	//   ....[5]....
        /*011c*/ 	.word	0x00009360


	//----- nvinfo : EIATTR_MBARRIER_INSTR_OFFSETS
	.align		4
.L_45:
        /*0120*/ 	.byte	0x04, 0x39
        /*0122*/ 	.short	(.L_47 - .L_46)


	//   ....[0]....
.L_46:
        /*0124*/ 	.word	0x00000650
        /*0128*/ 	.word	0x000000ff
        /*012c*/ 	.word	0x00000000
        /*0130*/ 	.short	0x0100
        /*0132*/ 	.byte	0x04
	.zero		1


	//   ....[1]....
        /*0134*/ 	.word	0x00000660
        /*0138*/ 	.word	0x000000ff
        /*013c*/ 	.word	0x00000018
        /*0140*/ 	.short	0x0100
        /*0142*/ 	.byte	0x04
	.zero		1


	//   ....[2]....
        /*0144*/ 	.word	0x00000670
        /*0148*/ 	.word	0x000000ff
        /*014c*/ 	.word	0x00000008
        /*0150*/ 	.short	0x0100
        /*0152*/ 	.byte	0x04
	.zero		1


	//   ....[3]....
        /*0154*/ 	.word	0x00000680
        /*0158*/ 	.word	0x000000ff
        /*015c*/ 	.word	0x00000020
        /*0160*/ 	.short	0x0100
        /*0162*/ 	.byte	0x04
	.zero		1


	//   ....[4]....
        /*0164*/ 	.word	0x00000690
        /*0168*/ 	.word	0x000000ff
        /*016c*/ 	.word	0x00000010
        /*0170*/ 	.short	0x0100
        /*0172*/ 	.byte	0x04
	.zero		1


	//   ....[5]....
        /*0174*/ 	.word	0x000006a0
        /*0178*/ 	.word	0x000000ff
        /*017c*/ 	.word	0x00000028
        /*0180*/ 	.short	0x0100
        /*0182*/ 	.byte	0x04
	.zero		1


	//   ....[6]....
        /*0184*/ 	.word	0x000007c0
        /*0188*/ 	.word	0x000000ff
        /*018c*/ 	.word	0x00000030
        /*0190*/ 	.short	0x0100
        /*0192*/ 	.byte	0x04
	.zero		1


	//   ....[7]....
        /*0194*/ 	.word	0x000007d0
        /*0198*/ 	.word	0x000000ff
        /*019c*/ 	.word	0x00000050
        /*01a0*/ 	.short	0x0100
        /*01a2*/ 	.byte	0x04
	.zero		1


	//   ....[8]....
        /*01a4*/ 	.word	0x000007e0
        /*01a8*/ 	.word	0x000000ff
        /*01ac*/ 	.word	0x00000038
        /*01b0*/ 	.short	0x0100
        /*01b2*/ 	.byte	0x04
	.zero		1


	//   ....[9]....
        /*01b4*/ 	.word	0x000007f0
        /*01b8*/ 	.word	0x000000ff
        /*01bc*/ 	.word	0x00000058
        /*01c0*/ 	.short	0x0100
        /*01c2*/ 	.byte	0x04
	.zero		1


	//   ....[10]....
        /*01c4*/ 	.word	0x00000800
        /*01c8*/ 	.word	0x000000ff
        /*01cc*/ 	.word	0x00000040
        /*01d0*/ 	.short	0x0100
        /*01d2*/ 	.byte	0x04
	.zero		1


	//   ....[11]....
        /*01d4*/ 	.word	0x00000810
        /*01d8*/ 	.word	0x000000ff
        /*01dc*/ 	.word	0x00000060
        /*01e0*/ 	.short	0x0100
        /*01e2*/ 	.byte	0x04
	.zero		1


	//   ....[12]....
        /*01e4*/ 	.word	0x00000820
        /*01e8*/ 	.word	0x000000ff
        /*01ec*/ 	.word	0x00000048
        /*01f0*/ 	.short	0x0100
        /*01f2*/ 	.byte	0x04
	.zero		1


	//   ....[13]....
        /*01f4*/ 	.word	0x00000830
        /*01f8*/ 	.word	0x000000ff
        /*01fc*/ 	.word	0x00000068
        /*0200*/ 	.short	0x0100
        /*0202*/ 	.byte	0x04
	.zero		1


	//   ....[14]....
        /*0204*/ 	.word	0x00000910
        /*0208*/ 	.word	0x000000ff
        /*020c*/ 	.word	0x00000070
        /*0210*/ 	.short	0x0100
        /*0212*/ 	.byte	0x06
	.zero		1


	//   ....[15]....
        /*0214*/ 	.word	0x00000920
        /*0218*/ 	.word	0x000000ff
        /*021c*/ 	.word	0x00000078
        /*0220*/ 	.short	0x0100
        /*0222*/ 	.byte	0x06
	.zero		1


	//   ....[16]....
        /*0224*/ 	.word	0x00000a50
        /*0228*/ 	.word	0x000000ff
        /*022c*/ 	.word	0x00000080
        /*0230*/ 	.short	0x0100
        /*0232*/ 	.byte	0x06
	.zero		1


	//   ....[17]....
        /*0234*/ 	.word	0x00000a60
        /*0238*/ 	.word	0x000000ff
        /*023c*/ 	.word	0x00000090
        /*0240*/ 	.short	0x0100
        /*0242*/ 	.byte	0x06
	.zero		1


	//   ....[18]....
        /*0244*/ 	.word	0x00000a70
        /*0248*/ 	.word	0x000000ff
        /*024c*/ 	.word	0x00000088
        /*0250*/ 	.short	0x0100
        /*0252*/ 	.byte	0x06
	.zero		1


	//   ....[19]....
        /*0254*/ 	.word	0x00000a80
        /*0258*/ 	.word	0x000000ff
        /*025c*/ 	.word	0x00000098
        /*0260*/ 	.short	0x0100
        /*0262*/ 	.byte	0x06
	.zero		1


	//   ....[20]....
        /*0264*/ 	.word	0x00000ba0
        /*0268*/ 	.word	0x000000ff
        /*026c*/ 	.word	0x000000a0
        /*0270*/ 	.short	0x0100
        /*0272*/ 	.byte	0x04
	.zero		1


	//   ....[21]....
        /*0274*/ 	.word	0x00000bb0
        /*0278*/ 	.word	0x000000ff
        /*027c*/ 	.word	0x000000c0
        /*0280*/ 	.short	0x0100
        /*0282*/ 	.byte	0x04
	.zero		1


	//   ....[22]....
        /*0284*/ 	.word	0x00000bc0
        /*0288*/ 	.word	0x000000ff
        /*028c*/ 	.word	0x000000a8
        /*0290*/ 	.short	0x0100
        /*0292*/ 	.byte	0x04
	.zero		1


	//   ....[23]....
        /*0294*/ 	.word	0x00000bd0
        /*0298*/ 	.word	0x000000ff
        /*029c*/ 	.word	0x000000c8
        /*02a0*/ 	.short	0x0100
        /*02a2*/ 	.byte	0x04
	.zero		1


	//   ....[24]....
        /*02a4*/ 	.word	0x00000be0
        /*02a8*/ 	.word	0x000000ff
        /*02ac*/ 	.word	0x000000b0
        /*02b0*/ 	.short	0x0100
        /*02b2*/ 	.byte	0x04
	.zero		1


	//   ....[25]....
        /*02b4*/ 	.word	0x00000bf0
        /*02b8*/ 	.word	0x000000ff
        /*02bc*/ 	.word	0x000000d0
        /*02c0*/ 	.short	0x0100
        /*02c2*/ 	.byte	0x04
	.zero		1


	//   ....[26]....
        /*02c4*/ 	.word	0x00000c00
        /*02c8*/ 	.word	0x000000ff
        /*02cc*/ 	.word	0x000000b8
        /*02d0*/ 	.short	0x0100
        /*02d2*/ 	.byte	0x04
	.zero		1


	//   ....[27]....
        /*02d4*/ 	.word	0x00000c10
        /*02d8*/ 	.word	0x000000ff
        /*02dc*/ 	.word	0x000000d8
        /*02e0*/ 	.short	0x0100
        /*02e2*/ 	.byte	0x04
	.zero		1


	//   ....[28]....
        /*02e4*/ 	.word	0x00000d00
        /*02e8*/ 	.word	0x000000ff
        /*02ec*/ 	.word	0x000000e0
        /*02f0*/ 	.short	0x0100
        /*02f2*/ 	.byte	0x04
	.zero		1


	//   ....[29]....
        /*02f4*/ 	.word	0x00000d10
        /*02f8*/ 	.word	0x000000ff
        /*02fc*/ 	.word	0x000000f0
        /*0300*/ 	.short	0x0100
        /*0302*/ 	.byte	0x04
	.zero		1


	//   ....[30]....
        /*0304*/ 	.word	0x00000d20
        /*0308*/ 	.word	0x000000ff
        /*030c*/ 	.word	0x000000e8
        /*0310*/ 	.short	0x0100
        /*0312*/ 	.byte	0x04
	.zero		1


	//   ....[31]....
        /*0314*/ 	.word	0x00000d30
        /*0318*/ 	.word	0x000000ff
        /*031c*/ 	.word	0x000000f8
        /*0320*/ 	.short	0x0100
        /*0322*/ 	.byte	0x04
	.zero		1


	//   ....[32]....
        /*0324*/ 	.word	0x00000e30
        /*0328*/ 	.word	0x000000ff
        /*032c*/ 	.word	0x00000100
        /*0330*/ 	.short	0x0100
        /*0332*/ 	.byte	0x06
	.zero		1


	//   ....[33]....
        /*0334*/ 	.word	0x00001a10
        /*0338*/ 	.word	0x00000003
        /*033c*/ 	.word	0x000000f0
        /*0340*/ 	.short	0x010a
        /*0342*/ 	.byte	0xff
	.zero		1


	//   ....[34]....
        /*0344*/ 	.word	0x00001a40
        /*0348*/ 	.word	0x00000003
        /*034c*/ 	.word	0x000000e0
        /*0350*/ 	.short	0x0101
        /*0352*/ 	.byte	0xff
	.zero		1


	//   ....[35]....
        /*0354*/ 	.word	0x00001b00
        /*0358*/ 	.word	0x000000ff
        /*035c*/ 	.word	0x00000018
        /*0360*/ 	.short	0x010a
        /*0362*/ 	.byte	0x04
	.zero		1


	//   ....[36]....
        /*0364*/ 	.word	0x00001bd0
        /*0368*/ 	.word	0x000000ff
        /*036c*/ 	.word	0x00000018
        /*0370*/ 	.short	0x010a
        /*0372*/ 	.byte	0x21
	.zero		1


	//   ....[37]....
        /*0374*/ 	.word	0x00001d80
        /*0378*/ 	.word	0x000000ff
        /*037c*/ 	.word	0x00000018
        /*0380*/ 	.short	0x010a
        /*0382*/ 	.byte	0x05
	.zero		1


	//   ....[38]....
        /*0384*/ 	.word	0x00001f60
        /*0388*/ 	.word	0x000000ff
        /*038c*/ 	.word	0x00000078
        /*0390*/ 	.short	0x0101
        /*0392*/ 	.byte	0x0e
	.zero		1


	//   ....[39]....
        /*0394*/ 	.word	0x00001f80
        /*0398*/ 	.word	0x000000ff
        /*039c*/ 	.word	0x00000018
        /*03a0*/ 	.short	0x010a
        /*03a2*/ 	.byte	0x04
	.zero		1


	//   ....[40]....
        /*03a4*/ 	.word	0x00002000
        /*03a8*/ 	.word	0x000000ff
        /*03ac*/ 	.word	0x00000018
        /*03b0*/ 	.short	0x010a
        /*03b2*/ 	.byte	0x07
	.zero		1


	//   ....[41]....
        /*03b4*/ 	.word	0x00002140
        /*03b8*/ 	.word	0x000000ff
        /*03bc*/ 	.word	0x00000018
        /*03c0*/ 	.short	0x010a
        /*03c2*/ 	.byte	0x04
	.zero		1


	//   ....[42]....
        /*03c4*/ 	.word	0x000023f0
        /*03c8*/ 	.word	0x00000003
        /*03cc*/ 	.word	0x00000080
        /*03d0*/ 	.short	0x010a
        /*03d2*/ 	.byte	0xff
	.zero		1


	//   ....[43]....
        /*03d4*/ 	.word	0x00002540
        /*03d8*/ 	.word	0x00000000
        /*03dc*/ 	.word	0x00000000
        /*03e0*/ 	.short	0x0101
        /*03e2*/ 	.byte	0xff
	.zero		1


	//   ....[44]....
        /*03e4*/ 	.word	0x00002af0
        /*03e8*/ 	.word	0x000000ff
        /*03ec*/ 	.word	0x00000000
        /*03f0*/ 	.short	0x010a
        /*03f2*/ 	.byte	0x04
	.zero		1


	//   ....[45]....
        /*03f4*/ 	.word	0x00002b80
        /*03f8*/ 	.word	0x000000ff
        /*03fc*/ 	.word	0x00000000
        /*0400*/ 	.short	0x010a
        /*0402*/ 	.byte	0x05
	.zero		1


	//   ....[46]....
        /*0404*/ 	.word	0x00002c20
        /*0408*/ 	.word	0x00000000
        /*040c*/ 	.word	0x00000000
        /*0410*/ 	.short	0x010a
        /*0412*/ 	.byte	0xff
	.zero		1


	//   ....[47]....
        /*0414*/ 	.word	0x00002d40
        /*0418*/ 	.word	0x00000002
        /*041c*/ 	.word	0x000000e0
        /*0420*/ 	.short	0x010a
        /*0422*/ 	.byte	0xff
	.zero		1


	//   ....[48]....
        /*0424*/ 	.word	0x00002da0
        /*0428*/ 	.word	0x00000004
        /*042c*/ 	.word	0x00000000
        /*0430*/ 	.short	0x0101
        /*0432*/ 	.byte	0xff
	.zero		1


	//   ....[49]....
        /*0434*/ 	.word	0x00002dc0
        /*0438*/ 	.word	0x000000ff
        /*043c*/ 	.word	0x00000090
        /*0440*/ 	.short	0x010a
        /*0442*/ 	.byte	0x04
	.zero		1


	//   ....[50]....
        /*0444*/ 	.word	0x00002ee0
        /*0448*/ 	.word	0x00000002
        /*044c*/ 	.word	0x00000080
        /*0450*/ 	.short	0x010a
        /*0452*/ 	.byte	0xff
	.zero		1


	//   ....[51]....
        /*0454*/ 	.word	0x00002ff0
        /*0458*/ 	.word	0x00000002
        /*045c*/ 	.word	0x00000000
        /*0460*/ 	.short	0x0101
        /*0462*/ 	.byte	0xff
	.zero		1


	//   ....[52]....
        /*0464*/ 	.word	0x00003080
        /*0468*/ 	.word	0x000000ff
        /*046c*/ 	.word	0x00000090
        /*0470*/ 	.short	0x0106
        /*0472*/ 	.byte	0x04
	.zero		1


	//   ....[53]....
        /*0474*/ 	.word	0x000030a0
        /*0478*/ 	.word	0x000000ff
        /*047c*/ 	.word	0x00000090
        /*0480*/ 	.short	0x010a
        /*0482*/ 	.byte	0x04
	.zero		1


	//   ....[54]....
        /*0484*/ 	.word	0x00003130
        /*0488*/ 	.word	0x000000ff
        /*048c*/ 	.word	0x00000090
        /*0490*/ 	.short	0x0106
        /*0492*/ 	.byte	0x07
	.zero		1


	//   ....[55]....
        /*0494*/ 	.word	0x00003170
        /*0498*/ 	.word	0x00000000
        /*049c*/ 	.word	0x00000090
        /*04a0*/ 	.short	0x010a
        /*04a2*/ 	.byte	0xff
	.zero		1


	//   ....[56]....
        /*04a4*/ 	.word	0x000033b0
        /*04a8*/ 	.word	0x000000ff
        /*04ac*/ 	.word	0x00000008
        /*04b0*/ 	.short	0x010a
        /*04b2*/ 	.byte	0x05
	.zero		1


	//   ....[57]....
        /*04b4*/ 	.word	0x000033d0
        /*04b8*/ 	.word	0x000000ff
        /*04bc*/ 	.word	0x00000008
        /*04c0*/ 	.short	0x010a
        /*04c2*/ 	.byte	0x05
	.zero		1


	//   ....[58]....
        /*04c4*/ 	.word	0x00003560
        /*04c8*/ 	.word	0x000000ff
        /*04cc*/ 	.word	0x00000008
        /*04d0*/ 	.short	0x010a
        /*04d2*/ 	.byte	0x05
	.zero		1


	//   ....[59]....
        /*04d4*/ 	.word	0x00003580
        /*04d8*/ 	.word	0x000000ff
        /*04dc*/ 	.word	0x00000008
        /*04e0*/ 	.short	0x010a
        /*04e2*/ 	.byte	0x05
	.zero		1


	//   ....[60]....
        /*04e4*/ 	.word	0x00003640
        /*04e8*/ 	.word	0x000000ff
        /*04ec*/ 	.word	0x00000000
        /*04f0*/ 	.short	0x0101
        /*04f2*/ 	.byte	0x04
	.zero		1


	//   ....[61]....
        /*04f4*/ 	.word	0x00003a00
        /*04f8*/ 	.word	0x00000000
        /*04fc*/ 	.word	0x00000080
        /*0500*/ 	.short	0x010a
        /*0502*/ 	.byte	0xff
	.zero		1


	//   ....[62]....
        /*0504*/ 	.word	0x00003ac0
        /*0508*/ 	.word	0x00000000
        /*050c*/ 	.word	0x00000000
        /*0510*/ 	.short	0x0101
        /*0512*/ 	.byte	0xff
	.zero		1


	//   ....[63]....
        /*0514*/ 	.word	0x00003b80
        /*0518*/ 	.word	0x000000ff
        /*051c*/ 	.word	0x00000000
        /*0520*/ 	.short	0x010a
        /*0522*/ 	.byte	0x04
	.zero		1


	//   ....[64]....
        /*0524*/ 	.word	0x00003b90
        /*0528*/ 	.word	0x000000ff
        /*052c*/ 	.word	0x000000c0
        /*0530*/ 	.short	0x010a
        /*0532*/ 	.byte	0x2e
	.zero		1


	//   ....[65]....
        /*0534*/ 	.word	0x00003c40
        /*0538*/ 	.word	0x000000ff
        /*053c*/ 	.word	0x00000000
        /*0540*/ 	.short	0x010a
        /*0542*/ 	.byte	0x07
	.zero		1


	//   ....[66]....
        /*0544*/ 	.word	0x00003d70
        /*0548*/ 	.word	0x000000ff
        /*054c*/ 	.word	0x00000000
        /*0550*/ 	.short	0x010a
        /*0552*/ 	.byte	0x04
	.zero		1


	//   ....[67]....
        /*0554*/ 	.word	0x000041b0
        /*0558*/ 	.word	0x000000ff
        /*055c*/ 	.word	0x00000000
        /*0560*/ 	.short	0x010a
        /*0562*/ 	.byte	0x04
	.zero		1


	//   ....[68]....
        /*0564*/ 	.word	0x00004240
        /*0568*/ 	.word	0x000000ff
        /*056c*/ 	.word	0x00000000
        /*0570*/ 	.short	0x010a
        /*0572*/ 	.byte	0x05
	.zero		1


	//   ....[69]....
        /*0574*/ 	.word	0x000042d0
        /*0578*/ 	.word	0x000000ff
        /*057c*/ 	.word	0x00000000
        /*0580*/ 	.short	0x010a
        /*0582*/ 	.byte	0x05
	.zero		1


	//   ....[70]....
        /*0584*/ 	.word	0x00004370
        /*0588*/ 	.word	0x00000000
        /*058c*/ 	.word	0x00000000
        /*0590*/ 	.short	0x010a
        /*0592*/ 	.byte	0xff
	.zero		1


	//   ....[71]....
        /*0594*/ 	.word	0x000043b0
        /*0598*/ 	.word	0x00000000
        /*059c*/ 	.word	0x00000000
        /*05a0*/ 	.short	0x010a
        /*05a2*/ 	.byte	0xff
	.zero		1


	//   ....[72]....
        /*05a4*/ 	.word	0x00004420
        /*05a8*/ 	.word	0x000000ff
        /*05ac*/ 	.word	0x00000000
        /*05b0*/ 	.short	0x0101
        /*05b2*/ 	.byte	0x04
	.zero		1


	//   ....[73]....
        /*05b4*/ 	.word	0x00004460
        /*05b8*/ 	.word	0x000000ff
        /*05bc*/ 	.word	0x00000100
        /*05c0*/ 	.short	0x010a
        /*05c2*/ 	.byte	0x29
	.zero		1


	//   ....[74]....
        /*05c4*/ 	.word	0x000044b0
        /*05c8*/ 	.word	0x000000ff
        /*05cc*/ 	.word	0x00000000
        /*05d0*/ 	.short	0x0101
        /*05d2*/ 	.byte	0x04
	.zero		1


	//   ....[75]....
        /*05d4*/ 	.word	0x00004950
        /*05d8*/ 	.word	0x0000000c
        /*05dc*/ 	.word	0x00000080
        /*05e0*/ 	.short	0x010a
        /*05e2*/ 	.byte	0xff
	.zero		1


	//   ....[76]....
        /*05e4*/ 	.word	0x00004ac0
        /*05e8*/ 	.word	0x00000000
        /*05ec*/ 	.word	0x00000000
        /*05f0*/ 	.short	0x0101
        /*05f2*/ 	.byte	0xff
	.zero		1


	//   ....[77]....
        /*05f4*/ 	.word	0x00004f50
        /*05f8*/ 	.word	0x000000ff
        /*05fc*/ 	.word	0x00000078
        /*0600*/ 	.short	0x010a
        /*0602*/ 	.byte	0x15
	.zero		1


	//   ....[78]....
        /*0604*/ 	.word	0x000050d0
        /*0608*/ 	.word	0x000000ff
        /*060c*/ 	.word	0x00000050
        /*0610*/ 	.short	0x010a
        /*0612*/ 	.byte	0x15
	.zero		1


	//   ....[79]....
        /*0614*/ 	.word	0x000052d0
        /*0618*/ 	.word	0x000000ff
        /*061c*/ 	.word	0x00000030
        /*0620*/ 	.short	0x010b
        /*0622*/ 	.byte	0x15
	.zero		1


	//   ....[80]....
        /*0624*/ 	.word	0x000052e0
        /*0628*/ 	.word	0x000000ff
        /*062c*/ 	.word	0x00000000
        /*0630*/ 	.short	0x0101
        /*0632*/ 	.byte	0x06
	.zero		1


	//   ....[81]....
        /*0634*/ 	.word	0x000052f0
        /*0638*/ 	.word	0x000000ff
        /*063c*/ 	.word	0x00000058
        /*0640*/ 	.short	0x010a
        /*0642*/ 	.byte	0x15
	.zero		1


	//   ....[82]....
        /*0644*/ 	.word	0x000054a0
        /*0648*/ 	.word	0x000000ff
        /*064c*/ 	.word	0x00000038
        /*0650*/ 	.short	0x010b
        /*0652*/ 	.byte	0x15
	.zero		1


	//   ....[83]....
        /*0654*/ 	.word	0x000054b0
        /*0658*/ 	.word	0x000000ff
        /*065c*/ 	.word	0x00000000
        /*0660*/ 	.short	0x0101
        /*0662*/ 	.byte	0x06
	.zero		1


	//   ....[84]....
        /*0664*/ 	.word	0x000054c0
        /*0668*/ 	.word	0x000000ff
        /*066c*/ 	.word	0x00000060
        /*0670*/ 	.short	0x010a
        /*0672*/ 	.byte	0x15
	.zero		1


	//   ....[85]....
        /*0674*/ 	.word	0x00005670
        /*0678*/ 	.word	0x000000ff
        /*067c*/ 	.word	0x00000040
        /*0680*/ 	.short	0x010b
        /*0682*/ 	.byte	0x15
	.zero		1


	//   ....[86]....
        /*0684*/ 	.word	0x00005680
        /*0688*/ 	.word	0x000000ff
        /*068c*/ 	.word	0x00000000
        /*0690*/ 	.short	0x0101
        /*0692*/ 	.byte	0x06
	.zero		1


	//   ....[87]....
        /*0694*/ 	.word	0x00005690
        /*0698*/ 	.word	0x000000ff
        /*069c*/ 	.word	0x00000068
        /*06a0*/ 	.short	0x010a
        /*06a2*/ 	.byte	0x15
	.zero		1


	//   ....[88]....
        /*06a4*/ 	.word	0x000058d0
        /*06a8*/ 	.word	0x000000ff
        /*06ac*/ 	.word	0x00000048
        /*06b0*/ 	.short	0x010b
        /*06b2*/ 	.byte	0x15
	.zero		1


	//   ....[89]....
        /*06b4*/ 	.word	0x000058e0
        /*06b8*/ 	.word	0x000000ff
        /*06bc*/ 	.word	0x00000000
        /*06c0*/ 	.short	0x0101
        /*06c2*/ 	.byte	0x25
	.zero		1


	//   ....[90]....
        /*06c4*/ 	.word	0x00005920
        /*06c8*/ 	.word	0x000000ff
        /*06cc*/ 	.word	0x00000050
        /*06d0*/ 	.short	0x010a
        /*06d2*/ 	.byte	0x15
	.zero		1


	//   ....[91]....
        /*06d4*/ 	.word	0x00005940
        /*06d8*/ 	.word	0x000000ff
        /*06dc*/ 	.word	0x00000058
        /*06e0*/ 	.short	0x010a
        /*06e2*/ 	.byte	0x15
	.zero		1


	//   ....[92]....
        /*06e4*/ 	.word	0x00005960
        /*06e8*/ 	.word	0x000000ff
        /*06ec*/ 	.word	0x00000060
        /*06f0*/ 	.short	0x010a
        /*06f2*/ 	.byte	0x15
	.zero		1


	//   ....[93]....
        /*06f4*/ 	.word	0x000059a0
        /*06f8*/ 	.word	0x00000000
        /*06fc*/ 	.word	0x00000068
        /*0700*/ 	.short	0x010a
        /*0702*/ 	.byte	0xff
	.zero		1


	//   ....[94]....
        /*0704*/ 	.word	0x00005d00
        /*0708*/ 	.word	0x00000003
        /*070c*/ 	.word	0x00000080
        /*0710*/ 	.short	0x010a
        /*0712*/ 	.byte	0xff
	.zero		1


	//   ....[95]....
        /*0714*/ 	.word	0x00005e80
        /*0718*/ 	.word	0x00000000
        /*071c*/ 	.word	0x00000000
        /*0720*/ 	.short	0x0101
        /*0722*/ 	.byte	0xff
	.zero		1


	//   ....[96]....
        /*0724*/ 	.word	0x000069f0
        /*0728*/ 	.word	0x000000ff
        /*072c*/ 	.word	0x00000030
        /*0730*/ 	.short	0x010a
        /*0732*/ 	.byte	0x2b
	.zero		1


	//   ....[97]....
        /*0734*/ 	.word	0x00006a30
        /*0738*/ 	.word	0x00000063
        /*073c*/ 	.word	0x000000a0
        /*0740*/ 	.short	0x010a
        /*0742*/ 	.byte	0xff
	.zero		1


	//   ....[98]....
        /*0744*/ 	.word	0x00006b20
        /*0748*/ 	.word	0x000000ff
        /*074c*/ 	.word	0x00000030
        /*0750*/ 	.short	0x010a
        /*0752*/ 	.byte	0x2b
	.zero		1


	//   ....[99]....
        /*0754*/ 	.word	0x00006c10
        /*0758*/ 	.word	0x00000063
        /*075c*/ 	.word	0x000000a0
        /*0760*/ 	.short	0x010a
        /*0762*/ 	.byte	0xff
	.zero		1


	//   ....[100]....
        /*0764*/ 	.word	0x00007730
        /*0768*/ 	.word	0x00000000
        /*076c*/ 	.word	0x00000000
        /*0770*/ 	.short	0x0101
        /*0772*/ 	.byte	0xff
	.zero		1


	//   ....[101]....
        /*0774*/ 	.word	0x00007740
        /*0778*/ 	.word	0x00000003
        /*077c*/ 	.word	0x00000030
        /*0780*/ 	.short	0x010a
        /*0782*/ 	.byte	0xff
	.zero		1


	//   ....[102]....
        /*0784*/ 	.word	0x00007820
        /*0788*/ 	.word	0x00000003
        /*078c*/ 	.word	0x00000030
        /*0790*/ 	.short	0x010a
        /*0792*/ 	.byte	0xff
	.zero		1


	//   ....[103]....
        /*0794*/ 	.word	0x000083e0
        /*0798*/ 	.word	0x0000003d
        /*079c*/ 	.word	0x00000000
        /*07a0*/ 	.short	0x0101
        /*07a2*/ 	.byte	0xff
	.zero		1


	//   ....[104]....
        /*07a4*/ 	.word	0x00008400
        /*07a8*/ 	.word	0x0000003e
        /*07ac*/ 	.word	0x00000030
        /*07b0*/ 	.short	0x010a
        /*07b2*/ 	.byte	0xff
	.zero		1


	//   ....[105]....
        /*07b4*/ 	.word	0x000084d0
        /*07b8*/ 	.word	0x0000003e
        /*07bc*/ 	.word	0x00000030
        /*07c0*/ 	.short	0x010a
        /*07c2*/ 	.byte	0xff
	.zero		1


	//   ....[106]....
        /*07c4*/ 	.word	0x00009090
        /*07c8*/ 	.word	0x0000003d
        /*07cc*/ 	.word	0x00000000
        /*07d0*/ 	.short	0x0101
        /*07d2*/ 	.byte	0xff
	.zero		1


	//   ....[107]....
        /*07d4*/ 	.word	0x000090b0
        /*07d8*/ 	.word	0x0000003e
        /*07dc*/ 	.word	0x00000030
        /*07e0*/ 	.short	0x010a
        /*07e2*/ 	.byte	0xff
	.zero		1


	//   ....[108]....
        /*07e4*/ 	.word	0x00009180
        /*07e8*/ 	.word	0x0000003e
        /*07ec*/ 	.word	0x00000030
        /*07f0*/ 	.short	0x010a
        /*07f2*/ 	.byte	0xff
	.zero		1


	//   ....[109]....
        /*07f4*/ 	.word	0x00009570
        /*07f8*/ 	.word	0x00000063
        /*07fc*/ 	.word	0x00000000
        /*0800*/ 	.short	0x0101
        /*0802*/ 	.byte	0xff
	.zero		1


	//   ....[110]....
        /*0804*/ 	.word	0x00009d90
        /*0808*/ 	.word	0x00000002
        /*080c*/ 	.word	0x00000000
        /*0810*/ 	.short	0x0101
        /*0812*/ 	.byte	0xff
	.zero		1


	//   ....[111]....
        /*0814*/ 	.word	0x0000a020
        /*0818*/ 	.word	0x000000ff
        /*081c*/ 	.word	0x00000000
        /*0820*/ 	.short	0x0101
        /*0822*/ 	.byte	0x04
	.zero		1


	//   ....[112]....
        /*0824*/ 	.word	0x0000a040
        /*0828*/ 	.word	0x00000003
        /*082c*/ 	.word	0x000000f0
        /*0830*/ 	.short	0x010a
        /*0832*/ 	.byte	0xff
	.zero		1


	//   ....[113]....
        /*0834*/ 	.word	0x0000a0a0
        /*0838*/ 	.word	0x00000000
        /*083c*/ 	.word	0x00000018
        /*0840*/ 	.short	0x010a
        /*0842*/ 	.byte	0xff
	.zero		1


	//   ....[114]....
        /*0844*/ 	.word	0x0000a100
        /*0848*/ 	.word	0x00000000
        /*084c*/ 	.word	0x00000018
        /*0850*/ 	.short	0x010a
        /*0852*/ 	.byte	0xff
	.zero		1


	//   ....[115]....
        /*0854*/ 	.word	0x0000a150
        /*0858*/ 	.word	0x00000003
        /*085c*/ 	.word	0x00000080
        /*0860*/ 	.short	0x010a
        /*0862*/ 	.byte	0xff
	.zero		1


	//   ....[116]....
        /*0864*/ 	.word	0x0000a1b0
        /*0868*/ 	.word	0x00000000
        /*086c*/ 	.word	0x00000000
        /*0870*/ 	.short	0x010a
        /*0872*/ 	.byte	0xff
	.zero		1


	//   ....[117]....
        /*0874*/ 	.word	0x0000a210
        /*0878*/ 	.word	0x00000000
        /*087c*/ 	.word	0x00000000
        /*0880*/ 	.short	0x010a
        /*0882*/ 	.byte	0xff
	.zero		1


	//   ....[118]....
        /*0884*/ 	.word	0x0000a260
        /*0888*/ 	.word	0x00000002
        /*088c*/ 	.word	0x000000e0
        /*0890*/ 	.short	0x010a
        /*0892*/ 	.byte	0xff
	.zero		1


	//   ....[119]....
        /*0894*/ 	.word	0x0000a2c0
        /*0898*/ 	.word	0x00000002
        /*089c*/ 	.word	0x00000090
        /*08a0*/ 	.short	0x010a
        /*08a2*/ 	.byte	0xff
	.zero		1


	//   ....[120]....
        /*08a4*/ 	.word	0x0000a310
        /*08a8*/ 	.word	0x00000002
        /*08ac*/ 	.word	0x00000080
        /*08b0*/ 	.short	0x010a
        /*08b2*/ 	.byte	0xff
	.zero		1


	//   ....[121]....
        /*08b4*/ 	.word	0x0000a370
        /*08b8*/ 	.word	0x00000000
        /*08bc*/ 	.word	0x00000090
        /*08c0*/ 	.short	0x010a
        /*08c2*/ 	.byte	0xff
	.zero		1


	//   ....[122]....
        /*08c4*/ 	.word	0x0000a3d0
        /*08c8*/ 	.word	0x00000000
        /*08cc*/ 	.word	0x00000008
        /*08d0*/ 	.short	0x010a
        /*08d2*/ 	.byte	0xff
	.zero		1


	//   ....[123]....
        /*08d4*/ 	.word	0x0000a4c0
        /*08d8*/ 	.word	0x00000000
        /*08dc*/ 	.word	0x00000008
        /*08e0*/ 	.short	0x010a
        /*08e2*/ 	.byte	0xff
	.zero		1


	//   ....[124]....
        /*08e4*/ 	.word	0x0000a510
        /*08e8*/ 	.word	0x00000000
        /*08ec*/ 	.word	0x00000080
        /*08f0*/ 	.short	0x010a
        /*08f2*/ 	.byte	0xff
	.zero		1


	//   ....[125]....
        /*08f4*/ 	.word	0x0000a570
        /*08f8*/ 	.word	0x00000000
        /*08fc*/ 	.word	0x000000c0
        /*0900*/ 	.short	0x010a
        /*0902*/ 	.byte	0xff
	.zero		1


	//   ....[126]....
        /*0904*/ 	.word	0x0000a5d0
        /*0908*/ 	.word	0x00000000
        /*090c*/ 	.word	0x00000000
        /*0910*/ 	.short	0x010a
        /*0912*/ 	.byte	0xff
	.zero		1


	//   ....[127]....
        /*0914*/ 	.word	0x0000a630
        /*0918*/ 	.word	0x00000000
        /*091c*/ 	.word	0x00000000
        /*0920*/ 	.short	0x010a
        /*0922*/ 	.byte	0xff
	.zero		1


	//   ....[128]....
        /*0924*/ 	.word	0x0000a690
        /*0928*/ 	.word	0x00000000
        /*092c*/ 	.word	0x00000000
        /*0930*/ 	.short	0x010a
        /*0932*/ 	.byte	0xff
	.zero		1


	//   ....[129]....
        /*0934*/ 	.word	0x0000a6f0
        /*0938*/ 	.word	0x00000000
        /*093c*/ 	.word	0x00000000
        /*0940*/ 	.short	0x010a
        /*0942*/ 	.byte	0xff
	.zero		1


	//   ....[130]....
        /*0944*/ 	.word	0x0000a750
        /*0948*/ 	.word	0x00000000
        /*094c*/ 	.word	0x00000100
        /*0950*/ 	.short	0x010a
        /*0952*/ 	.byte	0xff
	.zero		1


	//   ....[131]....
        /*0954*/ 	.word	0x0000a7a0
        /*0958*/ 	.word	0x0000000c
        /*095c*/ 	.word	0x00000080
        /*0960*/ 	.short	0x010a
        /*0962*/ 	.byte	0xff
	.zero		1


	//   ....[132]....
        /*0964*/ 	.word	0x0000a800
        /*0968*/ 	.word	0x00000000
        /*096c*/ 	.word	0x00000078
        /*0970*/ 	.short	0x010a
        /*0972*/ 	.byte	0xff
	.zero		1


	//   ....[133]....
        /*0974*/ 	.word	0x0000a860
        /*0978*/ 	.word	0x00000000
        /*097c*/ 	.word	0x00000050
        /*0980*/ 	.short	0x010a
        /*0982*/ 	.byte	0xff
	.zero		1


	//   ....[134]....
        /*0984*/ 	.word	0x0000a8c0
        /*0988*/ 	.word	0x00000000
        /*098c*/ 	.word	0x00000058
        /*0990*/ 	.short	0x010a
        /*0992*/ 	.byte	0xff
	.zero		1


	//   ....[135]....
        /*0994*/ 	.word	0x0000a920
        /*0998*/ 	.word	0x00000000
        /*099c*/ 	.word	0x00000060
        /*09a0*/ 	.short	0x010a
        /*09a2*/ 	.byte	0xff
	.zero		1


	//   ....[136]....
        /*09a4*/ 	.word	0x0000a980
        /*09a8*/ 	.word	0x00000000
        /*09ac*/ 	.word	0x00000068
        /*09b0*/ 	.short	0x010a
        /*09b2*/ 	.byte	0xff
	.zero		1


	//   ....[137]....
        /*09b4*/ 	.word	0x0000a9e0
        /*09b8*/ 	.word	0x00000000
        /*09bc*/ 	.word	0x00000050
        /*09c0*/ 	.short	0x010a
        /*09c2*/ 	.byte	0xff
	.zero		1


	//   ....[138]....
        /*09c4*/ 	.word	0x0000aa40
        /*09c8*/ 	.word	0x00000000
        /*09cc*/ 	.word	0x00000058
        /*09d0*/ 	.short	0x010a
        /*09d2*/ 	.byte	0xff
	.zero		1


	//   ....[139]....
        /*09d4*/ 	.word	0x0000aaa0
        /*09d8*/ 	.word	0x00000000
        /*09dc*/ 	.word	0x00000060
        /*09e0*/ 	.short	0x010a
        /*09e2*/ 	.byte	0xff
	.zero		1


	//   ....[140]....
        /*09e4*/ 	.word	0x0000aaf0
        /*09e8*/ 	.word	0x00000003
        /*09ec*/ 	.word	0x00000080
        /*09f0*/ 	.short	0x010a
        /*09f2*/ 	.byte	0xff
	.zero		1


	//   ....[141]....
        /*09f4*/ 	.word	0x0000ab50
        /*09f8*/ 	.word	0x00000002
        /*09fc*/ 	.word	0x00000030
        /*0a00*/ 	.short	0x010a
        /*0a02*/ 	.byte	0xff
	.zero		1


	//   ....[142]....
        /*0a04*/ 	.word	0x0000aba0
        /*0a08*/ 	.word	0x00000063
        /*0a0c*/ 	.word	0x000000a0
        /*0a10*/ 	.short	0x010a
        /*0a12*/ 	.byte	0xff
	.zero		1


	//   ....[143]....
        /*0a14*/ 	.word	0x0000abf0
        /*0a18*/ 	.word	0x00000003
        /*0a1c*/ 	.word	0x00000030
        /*0a20*/ 	.short	0x010a
        /*0a22*/ 	.byte	0xff
	.zero		1


	//   ....[144]....
        /*0a24*/ 	.word	0x0000ac40
        /*0a28*/ 	.word	0x0000003e
        /*0a2c*/ 	.word	0x00000030
        /*0a30*/ 	.short	0x010a
        /*0a32*/ 	.byte	0xff
	.zero		1


	//   ....[145]....
        /*0a34*/ 	.word	0x0000ac90
        /*0a38*/ 	.word	0x0000003e
        /*0a3c*/ 	.word	0x00000030
        /*0a40*/ 	.short	0x010a
        /*0a42*/ 	.byte	0xff
	.zero		1


	//----- nvinfo : EIATTR_NUM_MBARRIERS
	.align		4
.L_47:
        /*0a44*/ 	.byte	0x03, 0x38
        /*0a46*/ 	.short	0x0021


	//----- nvinfo : EIATTR_EXIT_INSTR_OFFSETS
	.align		4
        /*0a48*/ 	.byte	0x04, 0x1c
        /*0a4a*/ 	.short	(.L_49 - .L_48)


	//   ....[0]....
.L_48:
        /*0a4c*/ 	.word	0x00002c50


	//   ....[1]....
        /*0a50*/ 	.word	0x00003140


	//   ....[2]....
        /*0a54*/ 	.word	0x000031a0


	//   ....[3]....
        /*0a58*/ 	.word	0x000046e0


	//   ....[4]....
        /*0a5c*/ 	.word	0x000059d0


	//   ....[5]....
        /*0a60*/ 	.word	0x00005a10


	//   ....[6]....
        /*0a64*/ 	.word	0x00009f10


	//   ....[7]....
        /*0a68*/ 	.word	0x00009f90


	//   ....[8]....
        /*0a6c*/ 	.word	0x00009fc0


	//   ....[9]....
        /*0a70*/ 	.word	0x0000a030


	//----- nvinfo : EIATTR_MAX_THREADS
	.align		4
.L_49:
        /*0a74*/ 	.byte	0x04, 0x05
        /*0a76*/ 	.short	(.L_51 - .L_50)
.L_50:
        /*0a78*/ 	.word	0x00000100
        /*0a7c*/ 	.word	0x00000001
        /*0a80*/ 	.word	0x00000001


	//----- nvinfo : EIATTR_CRS_STACK_SIZE
	.align		4
.L_51:
        /*0a84*/ 	.byte	0x04, 0x1e
        /*0a86*/ 	.short	(.L_53 - .L_52)
.L_52:
        /*0a88*/ 	.word	0x00000000


	//----- nvinfo : EIATTR_CBANK_PARAM_SIZE
	.align		4
.L_53:
        /*0a8c*/ 	.byte	0x03, 0x19
        /*0a8e*/ 	.short	0x0800


	//----- nvinfo : EIATTR_PARAM_CBANK
	.align		4
        /*0a90*/ 	.byte	0x04, 0x0a
        /*0a92*/ 	.short	(.L_55 - .L_54)
	.align		4
.L_54:
        /*0a94*/ 	.word	index@(.nv.constant0._ZN7cutlass13device_kernelINS_4gemm6kernel13GemmUniversalIN4cute5tupleIJiiiiEEENS1_10collective13CollectiveMmaINS1_35MainloopSm100TmaUmmaWarpSpecializedILi3ELi2ELi4ENS5_IJNS4_1CILi2EEESB_NSA_ILi1EEEEEEEENS5_IJNSA_ILi128EEENSA_ILi256EEESF_EEENS_10bfloat16_tENS5_IJlSC_lEEESI_SJ_NS4_8TiledMMAINS4_8MMA_AtomIJNS4_26SM100_MMA_F16BF16_2x1SM_SSISI_SI_fLi128ELi256ELNS4_4UMMA5MajorE0ELSO_0ELNSN_7ScaleInE0ELSP_0EEEEEENS4_6LayoutINS5_IJSC_SC_SC_EEENS5_IJNSA_ILi0EEESU_SU_EEEEENS5_IJNS4_10UnderscoreESX_SX_EEEEENS4_28SM100_TMA_2SM_LOAD_MULTICASTENS4_14ComposedLayoutINS4_7SwizzleILi3ELi4ELi3EEENS4_18smem_ptr_flag_bitsILi16EEENSS_INS5_IJNSA_ILi8EEENSA_ILi64EEEEEENS5_IJS17_SC_EEEEEEEvNS4_8identityENS4_18SM100_TMA_2SM_LOADES1B_vS1C_EENS_8epilogue10collective18CollectiveEpilogueINS1F_23Sm100TmaWarpSpecializedILi4ELi2ELi32ELb1ELb0EEEJNS5_IJS17_SG_SF_EEENS5_IJNSS_IS17_SC_EENSS_INS5_IJNSA_ILi32EEESB_EEENS5_IJSC_SF_EEEEEEEESI_SJ_SI_SJ_NS1F_6fusion15FusionCallbacksIS1J_NS1R_17LinearCombinationISI_fSI_fLNS_15FloatRoundStyleE2EEES1K_S1Q_JEEENS4_5SM1004TMEM4LOAD26SM100_TMEM_LOAD_32dp32b32xENS4_13SM90_TMA_LOADENS11_INS12_ILi2ELi4ELi3EEES15_NSS_INS5_IJS16_S1M_EEENS5_IJS1M_SC_EEEEEEENS4_39AutoVectorizingCopyWithAssumedAlignmentILi128EEENS4_14SM90_TMA_STOREES26_S28_S28_EEEvvEEEEvNT_6ParamsE)
        /*0a98*/ 	.short	0x0380
        /*0a9a*/ 	.short	0x0800


	//----- nvinfo : EIATTR_SW_WAR
	.align		4
.L_55:
        /*0a9c*/ 	.byte	0x04, 0x36
        /*0a9e*/ 	.short	(.L_57 - .L_56)
.L_56:
        /*0aa0*/ 	.word	0x00000008
.L_57:


//--------------------- .nv.callgraph             --------------------------
	.section	.nv.callgraph,"",@"SHT_CUDA_CALLGRAPH"
	.align	4
	.sectionentsize	8
	.align		4
        /*0000*/ 	.word	0x00000000
	.align		4
        /*0004*/ 	.word	0xffffffff
	.align		4
        /*0008*/ 	.word	index@(_ZN7cutlass13device_kernelINS_4gemm6kernel13GemmUniversalIN4cute5tupleIJiiiiEEENS1_10collective13CollectiveMmaINS1_35MainloopSm100TmaUmmaWarpSpecializedILi3ELi2ELi4ENS5_IJNS4_1CILi2EEESB_NSA_ILi1EEEEEEEENS5_IJNSA_ILi128EEENSA_ILi256EEESF_EEENS_10bfloat16_tENS5_IJlSC_lEEESI_SJ_NS4_8TiledMMAINS4_8MMA_AtomIJNS4_26SM100_MMA_F16BF16_2x1SM_SSISI_SI_fLi128ELi256ELNS4_4UMMA5MajorE0ELSO_0ELNSN_7ScaleInE0ELSP_0EEEEEENS4_6LayoutINS5_IJSC_SC_SC_EEENS5_IJNSA_ILi0EEESU_SU_EEEEENS5_IJNS4_10UnderscoreESX_SX_EEEEENS4_28SM100_TMA_2SM_LOAD_MULTICASTENS4_14ComposedLayoutINS4_7SwizzleILi3ELi4ELi3EEENS4_18smem_ptr_flag_bitsILi16EEENSS_INS5_IJNSA_ILi8EEENSA_ILi64EEEEEENS5_IJS17_SC_EEEEEEEvNS4_8identityENS4_18SM100_TMA_2SM_LOADES1B_vS1C_EENS_8epilogue10collective18CollectiveEpilogueINS1F_23Sm100TmaWarpSpecializedILi4ELi2ELi32ELb1ELb0EEEJNS5_IJS17_SG_SF_EEENS5_IJNSS_IS17_SC_EENSS_INS5_IJNSA_ILi32EEESB_EEENS5_IJSC_SF_EEEEEEEESI_SJ_SI_SJ_NS1F_6fusion15FusionCallbacksIS1J_NS1R_17LinearCombinationISI_fSI_fLNS_15FloatRoundStyleE2EEES1K_S1Q_JEEENS4_5SM1004TMEM4LOAD26SM100_TMEM_LOAD_32dp32b32xENS4_13SM90_TMA_LOADENS11_INS12_ILi2ELi4ELi3EEES15_NSS_INS5_IJS16_S1M_EEENS5_IJS1M_SC_EEEEEEENS4_39AutoVectorizingCopyWithAssumedAlignmentILi128EEENS4_14SM90_TMA_STOREES26_S28_S28_EEEvvEEEEvNT_6ParamsE)
	.align		4
        /*000c*/ 	.word	index@(__assertfail)
	.align		4
        /*0010*/ 	.word	0x00000000
	.align		4
        /*0014*/ 	.word	0xfffffffe
	.align		4
        /*0018*/ 	.word	0x00000000
	.align		4
        /*001c*/ 	.word	0xfffffffd
	.align		4
        /*0020*/ 	.word	0x00000000
	.align		4
        /*0024*/ 	.word	0xfffffffc


//--------------------- .nv.constant4             --------------------------
	.section	.nv.constant4,"a",@progbits
	.align	8
	.align		8
.nv.constant4:
        /*0000*/ 	.dword	__assertfail
	.align		8
        /*0008*/ 	.dword	__unnamed_1
	.align		8
        /*0010*/ 	.dword	__unnamed_2
	.align		8
        /*0018*/ 	.dword	_ZN39_INTERNAL_f3067965_4_k_cu_c942bb15_81234cuda3std3__45__cpo5beginE
	.align		8
        /*0020*/ 	.dword	_ZN39_INTERNAL_f3067965_4_k_cu_c942bb15_81234cuda3std3__45__cpo3endE
	.align		8
        /*0028*/ 	.dword	_ZN39_INTERNAL_f3067965_4_k_cu_c942bb15_81234cuda3std3__45__cpo6cbeginE
	.align		8
        /*0030*/ 	.dword	_ZN39_INTERNAL_f3067965_4_k_cu_c942bb15_81234cuda3std3__45__cpo4cendE
	.align		8
        /*0038*/ 	.dword	_ZN39_INTERNAL_f3067965_4_k_cu_c942bb15_81234cuda3std3__441_GLOBAL__N__f3067965_4_k_cu_c942bb15_81236ignoreE
	.align		8
        /*0040*/ 	.dword	_ZN39_INTERNAL_f3067965_4_k_cu_c942bb15_81234cuda3std3__419piecewise_constructE
	.align		8
        /*0048*/ 	.dword	_ZN39_INTERNAL_f3067965_4_k_cu_c942bb15_81234cuda3std3__48in_placeE
	.align		8
        /*0050*/ 	.dword	_ZN39_INTERNAL_f3067965_4_k_cu_c942bb15_81234cuda3std6ranges3__45__cpo4swapE
	.align		8
        /*0058*/ 	.dword	_ZN39_INTERNAL_f3067965_4_k_cu_c942bb15_81234cuda3std6ranges3__45__cpo9iter_moveE
	.align		8
        /*0060*/ 	.dword	_ZN39_INTERNAL_f3067965_4_k_cu_c942bb15_81234cute7productE
	.align		8
        /*0068*/ 	.dword	_ZN39_INTERNAL_f3067965_4_k_cu_c942bb15_81234cute1_E
	.align		8
        /*0070*/ 	.dword	$str$25
	.align		8
        /*0078*/ 	.dword	$str$26
	.align		8
        /*0080*/ 	.dword	$str$27
	.align		8
        /*0088*/ 	.dword	$str$28


//--------------------- .text._ZN7cutlass13device_kernelINS_4gemm6kernel13GemmUniversalIN4cute5tupleIJiiiiEEENS1_10collective13CollectiveMmaINS1_35MainloopSm100TmaUmmaWarpSpecializedILi3ELi2ELi4ENS5_IJNS4_1CILi2EEESB_NSA_ILi1EEEEEEEENS5_IJNSA_ILi128EEENSA_ILi256EEESF_EEENS_10bfloat16_tENS5_IJlSC_lEEESI_SJ_NS4_8TiledMMAINS4_8MMA_AtomIJNS4_26SM100_MMA_F16BF16_2x1SM_SSISI_SI_fLi128ELi256ELNS4_4UMMA5MajorE0ELSO_0ELNSN_7ScaleInE0ELSP_0EEEEEENS4_6LayoutINS5_IJSC_SC_SC_EEENS5_IJNSA_ILi0EEESU_SU_EEEEENS5_IJNS4_10UnderscoreESX_SX_EEEEENS4_28SM100_TMA_2SM_LOAD_MULTICASTENS4_14ComposedLayoutINS4_7SwizzleILi3ELi4ELi3EEENS4_18smem_ptr_flag_bitsILi16EEENSS_INS5_IJNSA_ILi8EEENSA_ILi64EEEEEENS5_IJS17_SC_EEEEEEEvNS4_8identityENS4_18SM100_TMA_2SM_LOADES1B_vS1C_EENS_8epilogue10collective18CollectiveEpilogueINS1F_23Sm100TmaWarpSpecializedILi4ELi2ELi32ELb1ELb0EEEJNS5_IJS17_SG_SF_EEENS5_IJNSS_IS17_SC_EENSS_INS5_IJNSA_ILi32EEESB_EEENS5_IJSC_SF_EEEEEEEESI_SJ_SI_SJ_NS1F_6fusion15FusionCallbacksIS1J_NS1R_17LinearCombinationISI_fSI_fLNS_15FloatRoundStyleE2EEES1K_S1Q_JEEENS4_5SM1004TMEM4LOAD26SM100_TMEM_LOAD_32dp32b32xENS4_13SM90_TMA_LOADENS11_INS12_ILi2ELi4ELi3EEES15_NSS_INS5_IJS16_S1M_EEENS5_IJS1M_SC_EEEEEEENS4_39AutoVectorizingCopyWithAssumedAlignmentILi128EEENS4_14SM90_TMA_STOREES26_S28_S28_EEEvvEEEEvNT_6ParamsE --------------------------
	.section	.text._ZN7cutlass13device_kernelINS_4gemm6kernel13GemmUniversalIN4cute5tupleIJiiiiEEENS1_10collective13CollectiveMmaINS1_35MainloopSm100TmaUmmaWarpSpecializedILi3ELi2ELi4ENS5_IJNS4_1CILi2EEESB_NSA_ILi1EEEEEEEENS5_IJNSA_ILi128EEENSA_ILi256EEESF_EEENS_10bfloat16_tENS5_IJlSC_lEEESI_SJ_NS4_8TiledMMAINS4_8MMA_AtomIJNS4_26SM100_MMA_F16BF16_2x1SM_SSISI_SI_fLi128ELi256ELNS4_4UMMA5MajorE0ELSO_0ELNSN_7ScaleInE0ELSP_0EEEEEENS4_6LayoutINS5_IJSC_SC_SC_EEENS5_IJNSA_ILi0EEESU_SU_EEEEENS5_IJNS4_10UnderscoreESX_SX_EEEEENS4_28SM100_TMA_2SM_LOAD_MULTICASTENS4_14ComposedLayoutINS4_7SwizzleILi3ELi4ELi3EEENS4_18smem_ptr_flag_bitsILi16EEENSS_INS5_IJNSA_ILi8EEENSA_ILi64EEEEEENS5_IJS17_SC_EEEEEEEvNS4_8identityENS4_18SM100_TMA_2SM_LOADES1B_vS1C_EENS_8epilogue10collective18CollectiveEpilogueINS1F_23Sm100TmaWarpSpecializedILi4ELi2ELi32ELb1ELb0EEEJNS5_IJS17_SG_SF_EEENS5_IJNSS_IS17_SC_EENSS_INS5_IJNSA_ILi32EEESB_EEENS5_IJSC_SF_EEEEEEEESI_SJ_SI_SJ_NS1F_6fusion15FusionCallbacksIS1J_NS1R_17LinearCombinationISI_fSI_fLNS_15FloatRoundStyleE2EEES1K_S1Q_JEEENS4_5SM1004TMEM4LOAD26SM100_TMEM_LOAD_32dp32b32xENS4_13SM90_TMA_LOADENS11_INS12_ILi2ELi4ELi3EEES15_NSS_INS5_IJS16_S1M_EEENS5_IJS1M_SC_EEEEEEENS4_39AutoVectorizingCopyWithAssumedAlignmentILi128EEENS4_14SM90_TMA_STOREES26_S28_S28_EEEvvEEEEvNT_6ParamsE,"ax",@progbits
	.align	128
.text._ZN7cutlass13device_kernelINS_4gemm6kernel13GemmUniversalIN4cute5tupleIJiiiiEEENS1_10collective13CollectiveMmaINS1_35MainloopSm100TmaUmmaWarpSpecializedILi3ELi2ELi4ENS5_IJNS4_1CILi2EEESB_NSA_ILi1EEEEEEEENS5_IJNSA_ILi128EEENSA_ILi256EEESF_EEENS_10bfloat16_tENS5_IJlSC_lEEESI_SJ_NS4_8TiledMMAINS4_8MMA_AtomIJNS4_26SM100_MMA_F16BF16_2x1SM_SSISI_SI_fLi128ELi256ELNS4_4UMMA5MajorE0ELSO_0ELNSN_7ScaleInE0ELSP_0EEEEEENS4_6LayoutINS5_IJSC_SC_SC_EEENS5_IJNSA_ILi0EEESU_SU_EEEEENS5_IJNS4_10UnderscoreESX_SX_EEEEENS4_28SM100_TMA_2SM_LOAD_MULTICASTENS4_14ComposedLayoutINS4_7SwizzleILi3ELi4ELi3EEENS4_18smem_ptr_flag_bitsILi16EEENSS_INS5_IJNSA_ILi8EEENSA_ILi64EEEEEENS5_IJS17_SC_EEEEEEEvNS4_8identityENS4_18SM100_TMA_2SM_LOADES1B_vS1C_EENS_8epilogue10collective18CollectiveEpilogueINS1F_23Sm100TmaWarpSpecializedILi4ELi2ELi32ELb1ELb0EEEJNS5_IJS17_SG_SF_EEENS5_IJNSS_IS17_SC_EENSS_INS5_IJNSA_ILi32EEESB_EEENS5_IJSC_SF_EEEEEEEESI_SJ_SI_SJ_NS1F_6fusion15FusionCallbacksIS1J_NS1R_17LinearCombinationISI_fSI_fLNS_15FloatRoundStyleE2EEES1K_S1Q_JEEENS4_5SM1004TMEM4LOAD26SM100_TMEM_LOAD_32dp32b32xENS4_13SM90_TMA_LOADENS11_INS12_ILi2ELi4ELi3EEES15_NSS_INS5_IJS16_S1M_EEENS5_IJS1M_SC_EEEEEEENS4_39AutoVectorizingCopyWithAssumedAlignmentILi128EEENS4_14SM90_TMA_STOREES26_S28_S28_EEEvvEEEEvNT_6ParamsE:
        .type           _ZN7cutlass13device_kernelINS_4gemm6kernel13GemmUniversalIN4cute5tupleIJiiiiEEENS1_10collective13CollectiveMmaINS1_35MainloopSm100TmaUmmaWarpSpecializedILi3ELi2ELi4ENS5_IJNS4_1CILi2EEESB_NSA_ILi1EEEEEEEENS5_IJNSA_ILi128EEENSA_ILi256EEESF_EEENS_10bfloat16_tENS5_IJlSC_lEEESI_SJ_NS4_8TiledMMAINS4_8MMA_AtomIJNS4_26SM100_MMA_F16BF16_2x1SM_SSISI_SI_fLi128ELi256ELNS4_4UMMA5MajorE0ELSO_0ELNSN_7ScaleInE0ELSP_0EEEEEENS4_6LayoutINS5_IJSC_SC_SC_EEENS5_IJNSA_ILi0EEESU_SU_EEEEENS5_IJNS4_10UnderscoreESX_SX_EEEEENS4_28SM100_TMA_2SM_LOAD_MULTICASTENS4_14ComposedLayoutINS4_7SwizzleILi3ELi4ELi3EEENS4_18smem_ptr_flag_bitsILi16EEENSS_INS5_IJNSA_ILi8EEENSA_ILi64EEEEEENS5_IJS17_SC_EEEEEEEvNS4_8identityENS4_18SM100_TMA_2SM_LOADES1B_vS1C_EENS_8epilogue10collective18CollectiveEpilogueINS1F_23Sm100TmaWarpSpecializedILi4ELi2ELi32ELb1ELb0EEEJNS5_IJS17_SG_SF_EEENS5_IJNSS_IS17_SC_EENSS_INS5_IJNSA_ILi32EEESB_EEENS5_IJSC_SF_EEEEEEEESI_SJ_SI_SJ_NS1F_6fusion15FusionCallbacksIS1J_NS1R_17LinearCombinationISI_fSI_fLNS_15FloatRoundStyleE2EEES1K_S1Q_JEEENS4_5SM1004TMEM4LOAD26SM100_TMEM_LOAD_32dp32b32xENS4_13SM90_TMA_LOADENS11_INS12_ILi2ELi4ELi3EEES15_NSS_INS5_IJS16_S1M_EEENS5_IJS1M_SC_EEEEEEENS4_39AutoVectorizingCopyWithAssumedAlignmentILi128EEENS4_14SM90_TMA_STOREES26_S28_S28_EEEvvEEEEvNT_6ParamsE,@function
        .size           _ZN7cutlass13device_kernelINS_4gemm6kernel13GemmUniversalIN4cute5tupleIJiiiiEEENS1_10collective13CollectiveMmaINS1_35MainloopSm100TmaUmmaWarpSpecializedILi3ELi2ELi4ENS5_IJNS4_1CILi2EEESB_NSA_ILi1EEEEEEEENS5_IJNSA_ILi128EEENSA_ILi256EEESF_EEENS_10bfloat16_tENS5_IJlSC_lEEESI_SJ_NS4_8TiledMMAINS4_8MMA_AtomIJNS4_26SM100_MMA_F16BF16_2x1SM_SSISI_SI_fLi128ELi256ELNS4_4UMMA5MajorE0ELSO_0ELNSN_7ScaleInE0ELSP_0EEEEEENS4_6LayoutINS5_IJSC_SC_SC_EEENS5_IJNSA_ILi0EEESU_SU_EEEEENS5_IJNS4_10UnderscoreESX_SX_EEEEENS4_28SM100_TMA_2SM_LOAD_MULTICASTENS4_14ComposedLayoutINS4_7SwizzleILi3ELi4ELi3EEENS4_18smem_ptr_flag_bitsILi16EEENSS_INS5_IJNSA_ILi8EEENSA_ILi64EEEEEENS5_IJS17_SC_EEEEEEEvNS4_8identityENS4_18SM100_TMA_2SM_LOADES1B_vS1C_EENS_8epilogue10collective18CollectiveEpilogueINS1F_23Sm100TmaWarpSpecializedILi4ELi2ELi32ELb1ELb0EEEJNS5_IJS17_SG_SF_EEENS5_IJNSS_IS17_SC_EENSS_INS5_IJNSA_ILi32EEESB_EEENS5_IJSC_SF_EEEEEEEESI_SJ_SI_SJ_NS1F_6fusion15FusionCallbacksIS1J_NS1R_17LinearCombinationISI_fSI_fLNS_15FloatRoundStyleE2EEES1K_S1Q_JEEENS4_5SM1004TMEM4LOAD26SM100_TMEM_LOAD_32dp32b32xENS4_13SM90_TMA_LOADENS11_INS12_ILi2ELi4ELi3EEES15_NSS_INS5_IJS16_S1M_EEENS5_IJS1M_SC_EEEEEEENS4_39AutoVectorizingCopyWithAssumedAlignmentILi128EEENS4_14SM90_TMA_STOREES26_S28_S28_EEEvvEEEEvNT_6ParamsE,(.L_x_196 - _ZN7cutlass13device_kernelINS_4gemm6kernel13GemmUniversalIN4cute5tupleIJiiiiEEENS1_10collective13CollectiveMmaINS1_35MainloopSm100TmaUmmaWarpSpecializedILi3ELi2ELi4ENS5_IJNS4_1CILi2EEESB_NSA_ILi1EEEEEEEENS5_IJNSA_ILi128EEENSA_ILi256EEESF_EEENS_10bfloat16_tENS5_IJlSC_lEEESI_SJ_NS4_8TiledMMAINS4_8MMA_AtomIJNS4_26SM100_MMA_F16BF16_2x1SM_SSISI_SI_fLi128ELi256ELNS4_4UMMA5MajorE0ELSO_0ELNSN_7ScaleInE0ELSP_0EEEEEENS4_6LayoutINS5_IJSC_SC_SC_EEENS5_IJNSA_ILi0EEESU_SU_EEEEENS5_IJNS4_10UnderscoreESX_SX_EEEEENS4_28SM100_TMA_2SM_LOAD_MULTICASTENS4_14ComposedLayoutINS4_7SwizzleILi3ELi4ELi3EEENS4_18smem_ptr_flag_bitsILi16EEENSS_INS5_IJNSA_ILi8EEENSA_ILi64EEEEEENS5_IJS17_SC_EEEEEEEvNS4_8identityENS4_18SM100_TMA_2SM_LOADES1B_vS1C_EENS_8epilogue10collective18CollectiveEpilogueINS1F_23Sm100TmaWarpSpecializedILi4ELi2ELi32ELb1ELb0EEEJNS5_IJS17_SG_SF_EEENS5_IJNSS_IS17_SC_EENSS_INS5_IJNSA_ILi32EEESB_EEENS5_IJSC_SF_EEEEEEEESI_SJ_SI_SJ_NS1F_6fusion15FusionCallbacksIS1J_NS1R_17LinearCombinationISI_fSI_fLNS_15FloatRoundStyleE2EEES1K_S1Q_JEEENS4_5SM1004TMEM4LOAD26SM100_TMEM_LOAD_32dp32b32xENS4_13SM90_TMA_LOADENS11_INS12_ILi2ELi4ELi3EEES15_NSS_INS5_IJS16_S1M_EEENS5_IJS1M_SC_EEEEEEENS4_39AutoVectorizingCopyWithAssumedAlignmentILi128EEENS4_14SM90_TMA_STOREES26_S28_S28_EEEvvEEEEvNT_6ParamsE)
        .other          _ZN7cutlass13device_kernelINS_4gemm6kernel13GemmUniversalIN4cute5tupleIJiiiiEEENS1_10collective13CollectiveMmaINS1_35MainloopSm100TmaUmmaWarpSpecializedILi3ELi2ELi4ENS5_IJNS4_1CILi2EEESB_NSA_ILi1EEEEEEEENS5_IJNSA_ILi128EEENSA_ILi256EEESF_EEENS_10bfloat16_tENS5_IJlSC_lEEESI_SJ_NS4_8TiledMMAINS4_8MMA_AtomIJNS4_26SM100_MMA_F16BF16_2x1SM_SSISI_SI_fLi128ELi256ELNS4_4UMMA5MajorE0ELSO_0ELNSN_7ScaleInE0ELSP_0EEEEEENS4_6LayoutINS5_IJSC_SC_SC_EEENS5_IJNSA_ILi0EEESU_SU_EEEEENS5_IJNS4_10UnderscoreESX_SX_EEEEENS4_28SM100_TMA_2SM_LOAD_MULTICASTENS4_14ComposedLayoutINS4_7SwizzleILi3ELi4ELi3EEENS4_18smem_ptr_flag_bitsILi16EEENSS_INS5_IJNSA_ILi8EEENSA_ILi64EEEEEENS5_IJS17_SC_EEEEEEEvNS4_8identityENS4_18SM100_TMA_2SM_LOADES1B_vS1C_EENS_8epilogue10collective18CollectiveEpilogueINS1F_23Sm100TmaWarpSpecializedILi4ELi2ELi32ELb1ELb0EEEJNS5_IJS17_SG_SF_EEENS5_IJNSS_IS17_SC_EENSS_INS5_IJNSA_ILi32EEESB_EEENS5_IJSC_SF_EEEEEEEESI_SJ_SI_SJ_NS1F_6fusion15FusionCallbacksIS1J_NS1R_17LinearCombinationISI_fSI_fLNS_15FloatRoundStyleE2EEES1K_S1Q_JEEENS4_5SM1004TMEM4LOAD26SM100_TMEM_LOAD_32dp32b32xENS4_13SM90_TMA_LOADENS11_INS12_ILi2ELi4ELi3EEES15_NSS_INS5_IJS16_S1M_EEENS5_IJS1M_SC_EEEEEEENS4_39AutoVectorizingCopyWithAssumedAlignmentILi128EEENS4_14SM90_TMA_STOREES26_S28_S28_EEEvvEEEEvNT_6ParamsE,@"STO_CUDA_ENTRY STV_DEFAULT"
_ZN7cutlass13device_kernelINS_4gemm6kernel13GemmUniversalIN4cute5tupleIJiiiiEEENS1_10collective13CollectiveMmaINS1_35MainloopSm100TmaUmmaWarpSpecializedILi3ELi2ELi4ENS5_IJNS4_1CILi2EEESB_NSA_ILi1EEEEEEEENS5_IJNSA_ILi128EEENSA_ILi256EEESF_EEENS_10bfloat16_tENS5_IJlSC_lEEESI_SJ_NS4_8TiledMMAINS4_8MMA_AtomIJNS4_26SM100_MMA_F16BF16_2x1SM_SSISI_SI_fLi128ELi256ELNS4_4UMMA5MajorE0ELSO_0ELNSN_7ScaleInE0ELSP_0EEEEEENS4_6LayoutINS5_IJSC_SC_SC_EEENS5_IJNSA_ILi0EEESU_SU_EEEEENS5_IJNS4_10UnderscoreESX_SX_EEEEENS4_28SM100_TMA_2SM_LOAD_MULTICASTENS4_14ComposedLayoutINS4_7SwizzleILi3ELi4ELi3EEENS4_18smem_ptr_flag_bitsILi16EEENSS_INS5_IJNSA_ILi8EEENSA_ILi64EEEEEENS5_IJS17_SC_EEEEEEEvNS4_8identityENS4_18SM100_TMA_2SM_LOADES1B_vS1C_EENS_8epilogue10collective18CollectiveEpilogueINS1F_23Sm100TmaWarpSpecializedILi4ELi2ELi32ELb1ELb0EEEJNS5_IJS17_SG_SF_EEENS5_IJNSS_IS17_SC_EENSS_INS5_IJNSA_ILi32EEESB_EEENS5_IJSC_SF_EEEEEEEESI_SJ_SI_SJ_NS1F_6fusion15FusionCallbacksIS1J_NS1R_17LinearCombinationISI_fSI_fLNS_15FloatRoundStyleE2EEES1K_S1Q_JEEENS4_5SM1004TMEM4LOAD26SM100_TMEM_LOAD_32dp32b32xENS4_13SM90_TMA_LOADENS11_INS12_ILi2ELi4ELi3EEES15_NSS_INS5_IJS16_S1M_EEENS5_IJS1M_SC_EEEEEEENS4_39AutoVectorizingCopyWithAssumedAlignmentILi128EEENS4_14SM90_TMA_STOREES26_S28_S28_EEEvvEEEEvNT_6ParamsE:
[----:B------:R-:W1:Y:S01]  /*0000*/  LDC R1, c[0x0][0x37c] ;  /* 0x0000df00ff017b82 */ /* 0x000e620000000800 */
[----:B------:R-:W2:Y:S01]  /*0010*/  S2R R94, SR_TID.X ;  /* 0x00000000005e7919 */ /* 0x000ea20000002100 */
[----:B------:R-:W3:Y:S06]  /*0020*/  LDCU.64 UR8, c[0x0][0x890] ;  /* 0x00011200ff0877ac */ /* 0x000eec0008000a00 */
[----:B------:R-:W4:Y:S01]  /*0030*/  S2UR UR47, SR_CgaCtaId ;  /* 0x00000000002f79c3 */ /* 0x000f220000008800 */
[----:B------:R-:W-:Y:S02]  /*0040*/  PRMT R80, RZ, 0x7610, R80 ;  /* 0x00007610ff507816 */ /* 0x000fe40000000050 */
[----:B------:R-:W-:Y:S01]  /*0050*/  ELECT P1, URZ, PT ;  /* 0x0000000000ff782f */ /* 0x000fe20003820000 */
[----:B---3--:R-:W-:-:S04]  /*0060*/  UISETP.NE.U32.AND UP0, UPT, UR8, URZ, UPT ;  /* 0x000000ff0800728c */ /* 0x008fc8000bf05070 */
[----:B------:R-:W-:Y:S02]  /*0070*/  UISETP.NE.AND.EX UP0, UPT, UR9, URZ, UPT, UP0 ;  /* 0x000000ff0900728c */ /* 0x000fe4000bf05300 */
[----:B----4-:R-:W-:Y:S02]  /*0080*/  ULOP3.LUT UR68, UR47, 0x1, URZ, 0xc0, !UPT ;  /* 0x000000012f447892 */ /* 0x010fe4000f8ec0ff */
[----:B------:R-:W-:Y:S01]  /*0090*/  ULOP3.LUT UR69, UR47, 0x1, URZ, 0x3c, !UPT ;  /* 0x000000012f457892 */ /* 0x000fe2000f8e3cff */
[----:B--2---:R-:W-:-:S05]  /*00a0*/  SHF.R.U32.HI R81, RZ, 0x5, R94 ;  /* 0x00000005ff517819 */ /* 0x004fca000001165e */
[----:B------:R-:W2:Y:S02]  /*00b0*/  SHFL.IDX PT, R0, R81, RZ, 0x1f ;  /* 0x00001fff51007589 */ /* 0x000ea400000e0000 */
[----:B--2---:R-:W-:Y:S01]  /*00c0*/  R2UR UR18, R0 ;  /* 0x00000000001272ca */ /* 0x004fe200000e0000 */
[----:B-1----:R-:W-:-:S14]  /*00d0*/  BRA.U UP0, `(.L_x_0) ;  /* 0x0000000100307547 */ /* 0x002fdc000b800000 */
[----:B------:R-:W1:Y:S02]  /*00e0*/  LDCU.64 UR4, c[0x0][0x888] ;  /* 0x00011100ff0477ac */ /* 0x000e640008000a00 */
[----:B-1----:R-:W-:-:S04]  /*00f0*/  UISETP.NE.U32.AND UP0, UPT, UR4, URZ, UPT ;  /* 0x000000ff0400728c */ /* 0x002fc8000bf05070 */
[----:B------:R-:W-:-:S09]  /*0100*/  UISETP.NE.AND.EX UP0, UPT, UR5, URZ, UPT, UP0 ;  /* 0x000000ff0500728c */ /* 0x000fd2000bf05300 */
[----:B------:R-:W-:Y:S05]  /*0110*/  BRA.U !UP0, `(.L_x_1) ;  /* 0x0000000108147547 */ /* 0x000fea000b800000 */
[----:B------:R-:W1:Y:S01]  /*0120*/  LDC.64 R2, c[0x0][0x888] ;  /* 0x00022200ff027b82 */ /* 0x000e620000000a00 */
[----:B------:R-:W1:Y:S02]  /*0130*/  LDCU.64 UR4, c[0x0][0x358] ;  /* 0x00006b00ff0477ac */ /* 0x000e640008000a00 */
[----:B-1----:R1:W5:Y:S01]  /*0140*/  LDG.E R41, desc[UR4][R2.64] ;  /* 0x0000000402297981 */ /* 0x002362000c1e1900 */
[----:B------:R-:W-:Y:S01]  /*0150*/  HFMA2 R80, -RZ, RZ, 0, 5.9604644775390625e-08 ;  /* 0x00000001ff507431 */ /* 0x000fe200000001ff */
[----:B------:R-:W-:Y:S05]  /*0160*/  BRA `(.L_x_0) ;  /* 0x00000000000c7947 */ /* 0x000fea0003800000 */
.L_x_1:
[----:B------:R-:W1:Y:S01]  /*0170*/  LDCU UR4, c[0x0][0x880] ;  /* 0x00011000ff0477ac */ /* 0x000e620008000800 */
[----:B------:R-:W-:Y:S01]  /*0180*/  HFMA2 R80, -RZ, RZ, 0, 5.9604644775390625e-08 ;  /* 0x00000001ff507431 */ /* 0x000fe200000001ff */
[----:B-1----:R-:W-:-:S07]  /*0190*/  MOV R41, UR4 ;  /* 0x0000000400297c02 */ /* 0x002fce0008000f00 */
.L_x_0:
[----:B------:R-:W2:Y:S02]  /*01a0*/  LDCU.64 UR4, c[0x0][0x8b0] ;  /* 0x00011600ff0477ac */ /* 0x000ea40008000a00 */
[----:B--2---:R-:W-:-:S04]  /*01b0*/  UISETP.NE.U32.AND UP0, UPT, UR4, URZ, UPT ;  /* 0x000000ff0400728c */ /* 0x004fc8000bf05070 */
[----:B------:R-:W-:-:S09]  /*01c0*/  UISETP.NE.AND.EX UP0, UPT, UR5, URZ, UPT, UP0 ;  /* 0x000000ff0500728c */ /* 0x000fd2000bf05300 */
[----:B------:R-:W-:Y:S05]  /*01d0*/  BRA.U UP0, `(.L_x_2) ;  /* 0x0000000100287547 */ /* 0x000fea000b800000 */
[----:B------:R-:W2:Y:S02]  /*01e0*/  LDCU.64 UR4, c[0x0][0x8a8] ;  /* 0x00011500ff0477ac */ /* 0x000ea40008000a00 */
[----:B--2---:R-:W-:-:S04]  /*01f0*/  UISETP.NE.U32.AND UP0, UPT, UR4, URZ, UPT ;  /* 0x000000ff0400728c */ /* 0x004fc8000bf05070 */
[----:B------:R-:W-:-:S09]  /*0200*/  UISETP.NE.AND.EX UP0, UPT, UR5, URZ, UPT, UP0 ;  /* 0x000000ff0500728c */ /* 0x000fd2000bf05300 */
[----:B------:R-:W-:Y:S05]  /*0210*/  BRA.U !UP0, `(.L_x_3) ;  /* 0x0000000108107547 */ /* 0x000fea000b800000 */
[----:B------:R-:W2:Y:S01]  /*0220*/  LDC.64 R38, c[0x0][0x8a8] ;  /* 0x00022a00ff267b82 */ /* 0x000ea20000000a00 */
[----:B------:R-:W2:Y:S02]  /*0230*/  LDCU.64 UR4, c[0x0][0x358] ;  /* 0x00006b00ff0477ac */ /* 0x000ea40008000a00 */
[----:B--2---:R2:W5:Y:S01]  /*0240*/  LDG.E R38, desc[UR4][R38.64] ;  /* 0x0000000426267981 */ /* 0x004562000c1e1900 */
[----:B------:R-:W-:Y:S05]  /*0250*/  BRA `(.L_x_2) ;  /* 0x0000000000087947 */ /* 0x000fea0003800000 */
.L_x_3:
[----:B------:R-:W2:Y:S02]  /*0260*/  LDCU UR4, c[0x0][0x8a0] ;  /* 0x00011400ff0477ac */ /* 0x000ea40008000800 */
[----:B--2---:R-:W-:Y:S02]  /*0270*/  MOV R38, UR4 ;  /* 0x0000000400267c02 */ /* 0x004fe40008000f00 */
.L_x_2:
[----:B------:R-:W-:Y:S01]  /*0280*/  IMAD.U32 R0, RZ, RZ, UR18 ;  /* 0x00000012ff007e24 */ /* 0x000fe2000f8e00ff */
[----:B------:R-:W-:Y:S04]  /*0290*/  BSSY.RECONVERGENT B0, `(.L_x_4) ;  /* 0x000000c000007945 */ /* 0x000fe80003800200 */
[C---:B------:R-:W-:Y:S02]  /*02a0*/  ISETP.NE.OR P2, PT, R0.reuse, 0x1, !P1 ;  /* 0x000000010000780c */ /* 0x040fe40004f45670 */
[----:B------:R-:W-:-:S11]  /*02b0*/  ISETP.NE.OR P0, PT, R0, 0x3, !P1 ;  /* 0x000000030000780c */ /* 0x000fd60004f05670 */
[----:B------:R-:W-:Y:S05]  /*02c0*/  @P2 BRA `(.L_x_5) ;  /* 0x0000000000202947 */ /* 0x000fea0003800000 */
[----:B------:R-:W3:Y:S02]  /*02d0*/  LDCU.64 UR4, c[0x0][0x348] ;  /* 0x00006900ff0477ac */ /* 0x000ee40008000a00 */
[----:B---3--:R-:W-:Y:S02]  /*02e0*/  UIADD3 UR6, UP1, UPT, UR4, 0x80, URZ ;  /* 0x0000008004067890 */ /* 0x008fe4000ff3e0ff */
[----:B------:R-:W-:Y:S02]  /*02f0*/  UIADD3 UR4, UP0, UPT, UR4, 0x180, URZ ;  /* 0x0000018004047890 */ /* 0x000fe4000ff1e0ff */
[----:B------:R-:W-:Y:S02]  /*0300*/  UIADD3.X UR7, UPT, UPT, URZ, UR5, URZ, UP1, !UPT ;  /* 0x00000005ff077290 */ /* 0x000fe40008ffe4ff */
[----:B------:R-:W-:-:S07]  /*0310*/  UIADD3.X UR5, UPT, UPT, URZ, UR5, URZ, UP0, !UPT ;  /* 0x00000005ff057290 */ /* 0x000fce00087fe4ff */
[----:B------:R3:W-:Y:S02]  /*0320*/  UTMACCTL.PF [UR6] ;  /* 0x00000000060079b9 */ /* 0x0007e40008040000 */
[----:B------:R3:W-:Y:S02]  /*0330*/  UTMACCTL.PF [UR4] ;  /* 0x00000000040079b9 */ /* 0x0007e40008040000 */
[----:B---3--:R-:W-:Y:S01]  /*0340*/  NOP ;  /* 0x0000000000007918 */ /* 0x008fe20000000000 */
.L_x_5:
[----:B------:R-:W-:Y:S05]  /*0350*/  BSYNC.RECONVERGENT B0 ;  /* 0x0000000000007941 */ /* 0x000fea0003800200 */
.L_x_4:
[----:B------:R-:W-:Y:S04]  /*0360*/  BSSY.RECONVERGENT B0, `(.L_x_6) ;  /* 0x000000a000007945 */ /* 0x000fe80003800200 */
        /* <DEDUP_REMOVED lines=9> */
.L_x_7:
[----:B------:R-:W-:Y:S05]  /*0400*/  BSYNC.RECONVERGENT B0 ;  /* 0x0000000000007941 */ /* 0x000fea0003800200 */
.L_x_6:
[----:B------:R-:W3:Y:S01]  /*0410*/  LDCU.64 UR4, c[0x0][0x888] ;  /* 0x00011100ff0477ac */ /* 0x000ee20008000a00 */
[----:B------:R-:W-:Y:S02]  /*0420*/  UISETP.EQ.U32.AND UP1, UPT, UR8, URZ, UPT ;  /* 0x000000ff0800728c */ /* 0x000fe4000bf22070 */
[----:B------:R-:W-:Y:S02]  /*0430*/  UPLOP3.LUT UP3, UPT, UPT, UPT, UPT, 0x80, 0x8 ;  /* 0x000000000008789c */ /* 0x000fe40003f6f070 */
[----:B---3--:R-:W-:-:S04]  /*0440*/  UISETP.NE.U32.AND UP0, UPT, UR4, URZ, UPT ;  /* 0x000000ff0400728c */ /* 0x008fc8000bf05070 */
[----:B------:R-:W-:-:S04]  /*0450*/  UISETP.NE.AND.EX UP0, UPT, UR5, URZ, UPT, UP0 ;  /* 0x000000ff0500728c */ /* 0x000fc8000bf05300 */
[----:B------:R-:W-:-:S04]  /*0460*/  UISETP.EQ.OR.EX UP2, UPT, UR9, URZ, !UP0, UP1 ;  /* 0x000000ff0900728c */ /* 0x000fc8000c742710 */
[----:B------:R-:W-:-:S06]  /*0470*/  UP2UR UR4, UPR, URZ, 0x4 ;  /* 0x00000004ff047883 */ /* 0x000fcc0008000000 */
[----:B------:R-:W-:Y:S01]  /*0480*/  MOV R83, UR4 ;  /* 0x0000000400537c02 */ /* 0x000fe20008000f00 */
[----:B------:R-:W-:Y:S06]  /*0490*/  BRA.U !UP2, `(.L_x_8) ;  /* 0x000000010a207547 */ /* 0x000fec000b800000 */
[----:B------:R-:W-:Y:S01]  /*04a0*/  UISETP.NE.U32.AND UP1, UPT, UR8, URZ, UPT ;  /* 0x000000ff0800728c */ /* 0x000fe2000bf25070 */
[----:B-----5:R-:W-:Y:S01]  /*04b0*/  FSETP.NEU.AND P0, PT, R41, RZ, PT ;  /* 0x000000ff2900720b */ /* 0x020fe20003f0d000 */
[----:B------:R-:W-:Y:S02]  /*04c0*/  USEL UR4, URZ, 0xffffffff, UP0 ;  /* 0xffffffffff047887 */ /* 0x000fe40008000000 */
[----:B------:R-:W-:-:S10]  /*04d0*/  UISETP.NE.AND.EX UP1, UPT, UR9, URZ, UPT, UP1 ;  /* 0x000000ff0900728c */ /* 0x000fd4000bf25310 */
[----:B------:R-:W-:Y:S01]  /*04e0*/  VOTEU.ANY UP0, P0 ;  /* 0x0000000000ff7886 */ /* 0x000fe20000000100 */
[----:B------:R-:W-:-:S04]  /*04f0*/  @!UP1 USEL UR4, URZ, 0xffffffff, UP0 ;  /* 0xffffffffff049887 */ /* 0x000fc80008000000 */
[----:B------:R-:W-:-:S04]  /*0500*/  ULOP3.LUT UR4, UR4, 0x1, URZ, 0xc0, !UPT ;  /* 0x0000000104047892 */ /* 0x000fc8000f8ec0ff */
[----:B------:R-:W-:-:S11]  /*0510*/  UISETP.NE.U32.AND UP3, UPT, UR4, 0x1, UPT ;  /* 0x000000010400788c */ /* 0x000fd6000bf65070 */
.L_x_8:
[----:B------:R-:W3:Y:S01]  /*0520*/  SHFL.IDX PT, R0, R81, RZ, 0x1f ;  /* 0x00001fff51007589 */ /* 0x000ee200000e0000 */
[----:B------:R-:W-:-:S04]  /*0530*/  UISETP.NE.AND UP0, UPT, UR18, 0x2, UPT ;  /* 0x000000021200788c */ /* 0x000fc8000bf05270 */
[----:B------:R-:W-:Y:S02]  /*0540*/  UISETP.EQ.AND UP1, UPT, UR68, URZ, !UP0 ;  /* 0x000000ff4400728c */ /* 0x000fe4000c722270 */
[----:B------:R-:W-:-:S04]  /*0550*/  USEL UR52, URZ, 0x1, UP0 ;  /* 0x00000001ff347887 */ /* 0x000fc80008000000 */
[----:B------:R-:W-:Y:S02]  /*0560*/  PLOP3.LUT P3, PT, P1, PT, UP1, 0x80, 0x8 ;  /* 0x000000000008781c */ /* 0x000fe40000f6f018 */
[----:B---3--:R-:W-:-:S13]  /*0570*/  ISETP.NE.AND P0, PT, R0, RZ, PT ;  /* 0x000000ff0000720c */ /* 0x008fda0003f05270 */
[----:B------:R-:W-:Y:S05]  /*0580*/  @P0 BRA `(.L_x_9) ;  /* 0x00000000004c0947 */ /* 0x000fea0003800000 */
[----:B------:R-:W-:Y:S01]  /*0590*/  UMOV UR4, 0x400 ;  /* 0x0000040000047882 */ /* 0x000fe20000000000 */
[----:B------:R-:W-:Y:S01]  /*05a0*/  UMOV UR8, 0x1 ;  /* 0x0000000100087882 */ /* 0x000fe20000000000 */
[----:B------:R-:W-:Y:S01]  /*05b0*/  UMOV UR6, 0x2 ;  /* 0x0000000200067882 */ /* 0x000fe20000000000 */
[----:B------:R-:W-:Y:S02]  /*05c0*/  ULEA UR4, UR47, UR4, 0x18 ;  /* 0x000000042f047291 */ /* 0x000fe4000f8ec0ff */
[----:B------:R-:W-:-:S04]  /*05d0*/  UIADD3 UR8, UPT, UPT, -UR8, 0x100000, URZ ;  /* 0x0010000008087890 */ /* 0x000fc8000fffe1ff */
[----:B------:R-:W-:Y:S02]  /*05e0*/  USHF.L.U32 UR9, UR8, 0xb, URZ ;  /* 0x0000000b08097899 */ /* 0x000fe400080006ff */
[----:B------:R-:W-:Y:S02]  /*05f0*/  USHF.L.U32 UR8, UR8, 0x1, URZ ;  /* 0x0000000108087899 */ /* 0x000fe400080006ff */
[----:B------:R-:W-:-:S04]  /*0600*/  UIADD3 UR6, UPT, UPT, -UR6, 0x100000, URZ ;  /* 0x0010000006067890 */ /* 0x000fc8000fffe1ff */
[----:B------:R-:W-:Y:S02]  /*0610*/  USHF.L.U32 UR7, UR6, 0xb, URZ ;  /* 0x0000000b06077899 */ /* 0x000fe400080006ff */
[----:B------:R-:W-:Y:S01]  /*0620*/  USHF.L.U32 UR6, UR6, 0x1, URZ ;  /* 0x0000000106067899 */ /* 0x000fe200080006ff */
[----:B------:R-:W-:Y:S01]  /*0630*/  ELECT P0, URZ, PT ;  /* 0x0000000000ff782f */ /* 0x000fe20003800000 */
[----:B------:R-:W3:Y:S02]  /*0640*/  FENCE.VIEW.ASYNC.S ;  /* 0x00000000000073c6 */ /* 0x000ee40000000000 */
[----:B---3--:R3:W4:Y:S08]  /*0650*/  SYNCS.EXCH.64 URZ, [UR4], UR8 ;  /* 0x0000000804ff75b2 */ /* 0x0087300008000100 */
[----:B------:R3:W1:Y:S01]  /*0660*/  SYNCS.EXCH.64 URZ, [UR4+0x18], UR6 ;  /* 0x0000180604ff75b2 */ /* 0x0006620008000100 */
[----:B------:R3:W1:Y:S01]  /*0670*/  SYNCS.EXCH.64 URZ, [UR4+0x8], UR8 ;  /* 0x0000080804ff75b2 */ /* 0x0006620008000100 */
[----:B------:R3:W1:Y:S01]  /*0680*/  SYNCS.EXCH.64 URZ, [UR4+0x20], UR6 ;  /* 0x0000200604ff75b2 */ /* 0x0006620008000100 */
[----:B------:R3:W1:Y:S01]  /*0690*/  SYNCS.EXCH.64 URZ, [UR4+0x10], UR8 ;  /* 0x0000100804ff75b2 */ /* 0x0006620008000100 */
[----:B------:R3:W1:Y:S01]  /*06a0*/  SYNCS.EXCH.64 URZ, [UR4+0x28], UR6 ;  /* 0x0000280604ff75b2 */ /* 0x0006620008000100 */
[----:B------:R-:W-:Y:S01]  /*06b0*/  NOP ;  /* 0x0000000000007918 */ /* 0x000fe20000000000 */
.L_x_9:
[----:B------:R-:W2:Y:S01]  /*06c0*/  SHFL.IDX PT, R0, R81, RZ, 0x1f ;  /* 0x00001fff51007589 */ /* 0x000ea200000e0000 */
[----:B------:R-:W-:Y:S01]  /*06d0*/  NOP ;  /* 0x0000000000007918 */ /* 0x000fe20000000000 */
[----:B--2---:R-:W-:-:S13]  /*06e0*/  ISETP.NE.AND P0, PT, R0, 0x1, PT ;  /* 0x000000010000780c */ /* 0x004fda0003f05270 */
[----:B------:R-:W-:Y:S05]  /*06f0*/  @P0 BRA `(.L_x_10) ;  /* 0x0000000000540947 */ /* 0x000fea0003800000 */
[----:B---3--:R-:W-:Y:S01]  /*0700*/  UMOV UR4, 0x400 ;  /* 0x0000040000047882 */ /* 0x008fe20000000000 */
        /* <DEDUP_REMOVED lines=10> */
[----:B------:R-:W2:Y:S02]  /*07b0*/  FENCE.VIEW.ASYNC.S ;  /* 0x00000000000073c6 */ /* 0x000ea40000000000 */
[----:B--2---:R2:W3:Y:S08]  /*07c0*/  SYNCS.EXCH.64 URZ, [UR4+0x30], UR8 ;  /* 0x0000300804ff75b2 */ /* 0x0044f00008000100 */
[----:B------:R2:W1:Y:S01]  /*07d0*/  SYNCS.EXCH.64 URZ, [UR4+0x50], UR6 ;  /* 0x0000500604ff75b2 */ /* 0x0004620008000100 */
[----:B------:R2:W1:Y:S01]  /*07e0*/  SYNCS.EXCH.64 URZ, [UR4+0x38], UR8 ;  /* 0x0000380804ff75b2 */ /* 0x0004620008000100 */
[----:B------:R2:W1:Y:S01]  /*07f0*/  SYNCS.EXCH.64 URZ, [UR4+0x58], UR6 ;  /* 0x0000580604ff75b2 */ /* 0x0004620008000100 */
[----:B------:R2:W1:Y:S01]  /*0800*/  SYNCS.EXCH.64 URZ, [UR4+0x40], UR8 ;  /* 0x0000400804ff75b2 */ /* 0x0004620008000100 */
[----:B------:R2:W1:Y:S01]  /*0810*/  SYNCS.EXCH.64 URZ, [UR4+0x60], UR6 ;  /* 0x0000600604ff75b2 */ /* 0x0004620008000100 */
[----:B------:R2:W1:Y:S01]  /*0820*/  SYNCS.EXCH.64 URZ, [UR4+0x48], UR8 ;  /* 0x0000480804ff75b2 */ /* 0x0004620008000100 */
[----:B------:R2:W1:Y:S01]  /*0830*/  SYNCS.EXCH.64 URZ, [UR4+0x68], UR6 ;  /* 0x0000680604ff75b2 */ /* 0x0004620008000100 */
[----:B------:R-:W-:Y:S01]  /*0840*/  NOP ;  /* 0x0000000000007918 */ /* 0x000fe20000000000 */
.L_x_10:
[----:B------:R-:W4:Y:S01]  /*0850*/  SHFL.IDX PT, R0, R81, RZ, 0x1f ;  /* 0x00001fff51007589 */ /* 0x000f2200000e0000 */
[----:B------:R-:W-:Y:S01]  /*0860*/  NOP ;  /* 0x0000000000007918 */ /* 0x000fe20000000000 */
[----:B----4-:R-:W-:-:S13]  /*0870*/  ISETP.NE.AND P0, PT, R0, 0x3, PT ;  /* 0x000000030000780c */ /* 0x010fda0003f05270 */
[----:B------:R-:W-:Y:S05]  /*0880*/  @P0 BRA `(.L_x_11) ;  /* 0x00000000002c0947 */ /* 0x000fea0003800000 */
[----:B--23--:R-:W-:Y:S01]  /*0890*/  UMOV UR6, 0x400 ;  /* 0x0000040000067882 */ /* 0x00cfe20000000000 */
[----:B------:R-:W-:Y:S01]  /*08a0*/  UMOV UR4, 0x20 ;  /* 0x0000002000047882 */ /* 0x000fe20000000000 */
[----:B------:R-:W-:Y:S02]  /*08b0*/  ULEA UR6, UR47, UR6, 0x18 ;  /* 0x000000062f067291 */ /* 0x000fe4000f8ec0ff */
[----:B------:R-:W-:-:S04]  /*08c0*/  UIADD3 UR4, UPT, UPT, -UR4, 0x100000, URZ ;  /* 0x0010000004047890 */ /* 0x000fc8000fffe1ff */
[----:B------:R-:W-:Y:S02]  /*08d0*/  USHF.L.U32 UR5, UR4, 0xb, URZ ;  /* 0x0000000b04057899 */ /* 0x000fe400080006ff */
[----:B------:R-:W-:Y:S01]  /*08e0*/  USHF.L.U32 UR4, UR4, 0x1, URZ ;  /* 0x0000000104047899 */ /* 0x000fe200080006ff */
[----:B------:R-:W-:Y:S01]  /*08f0*/  ELECT P0, URZ, PT ;  /* 0x0000000000ff782f */ /* 0x000fe20003800000 */
[----:B------:R-:W2:Y:S10]  /*0900*/  FENCE.VIEW.ASYNC.S ;  /* 0x00000000000073c6 */ /* 0x000eb40000000000 */
[----:B--2---:R4:W2:Y:S01]  /*0910*/  SYNCS.EXCH.64 URZ, [UR6+0x70], UR4 ;  /* 0x0000700406ff75b2 */ /* 0x0048a20008000100 */
[----:B------:R4:W3:Y:S02]  /*0920*/  SYNCS.EXCH.64 URZ, [UR6+0x78], UR4 ;  /* 0x0000780406ff75b2 */ /* 0x0008e40008000100 */
[----:B----4-:R-:W-:Y:S01]  /*0930*/  NOP ;  /* 0x0000000000007918 */ /* 0x010fe20000000000 */
.L_x_11:
[----:B------:R-:W4:Y:S01]  /*0940*/  SHFL.IDX PT, R0, R81, RZ, 0x1f ;  /* 0x00001fff51007589 */ /* 0x000f2200000e0000 */
[----:B------:R-:W-:Y:S01]  /*0950*/  NOP ;  /* 0x0000000000007918 */ /* 0x000fe20000000000 */
[----:B----4-:R-:W-:-:S13]  /*0960*/  ISETP.NE.AND P0, PT, R0, 0x4, PT ;  /* 0x000000040000780c */ /* 0x010fda0003f05270 */
[----:B------:R-:W-:Y:S05]  /*0970*/  @P0 BRA `(.L_x_12) ;  /* 0x0000000000480947 */ /* 0x000fea0003800000 */
[----:B--23--:R-:W-:Y:S01]  /*0980*/  UMOV UR4, 0x3a0 ;  /* 0x000003a000047882 */ /* 0x00cfe20000000000 */
[----:B------:R-:W-:Y:S01]  /*0990*/  UMOV UR6, 0x400 ;  /* 0x0000040000067882 */ /* 0x000fe20000000000 */
[----:B------:R-:W-:Y:S01]  /*09a0*/  USEL UR4, UR4, 0x320, UP3 ;  /* 0x0000032004047887 */ /* 0x000fe20009800000 */
        /* <DEDUP_REMOVED lines=10> */
[----:B--2---:R4:W2:Y:S08]  /*0a50*/  SYNCS.EXCH.64 URZ, [UR6+0x80], UR8 ;  /* 0x0000800806ff75b2 */ /* 0x0048b00008000100 */
[----:B------:R4:W3:Y:S01]  /*0a60*/  SYNCS.EXCH.64 URZ, [UR6+0x90], UR4 ;  /* 0x0000900406ff75b2 */ /* 0x0008e20008000100 */
[----:B------:R4:W1:Y:S01]  /*0a70*/  SYNCS.EXCH.64 URZ, [UR6+0x88], UR8 ;  /* 0x0000880806ff75b2 */ /* 0x0008620008000100 */
[----:B------:R4:W1:Y:S02]  /*0a80*/  SYNCS.EXCH.64 URZ, [UR6+0x98], UR4 ;  /* 0x0000980406ff75b2 */ /* 0x0008640008000100 */
[----:B----4-:R-:W-:Y:S01]  /*0a90*/  NOP ;  /* 0x0000000000007918 */ /* 0x010fe20000000000 */
.L_x_12:
[----:B------:R-:W4:Y:S01]  /*0aa0*/  SHFL.IDX PT, R0, R81, RZ, 0x1f ;  /* 0x00001fff51007589 */ /* 0x000f2200000e0000 */
[----:B------:R-:W-:Y:S01]  /*0ab0*/  NOP ;  /* 0x0000000000007918 */ /* 0x000fe20000000000 */
[----:B----4-:R-:W-:-:S13]  /*0ac0*/  ISETP.NE.AND P0, PT, R0, 0x5, PT ;  /* 0x000000050000780c */ /* 0x010fda0003f05270 */
[----:B------:R-:W-:Y:S05]  /*0ad0*/  @P0 BRA `(.L_x_13) ;  /* 0x0000000000540947 */ /* 0x000fea0003800000 */
[----:B--23--:R-:W-:Y:S01]  /*0ae0*/  UMOV UR4, 0x400 ;  /* 0x0000040000047882 */ /* 0x00cfe20000000000 */
        /* <DEDUP_REMOVED lines=14> */
[----:B------:R4:W1:Y:S01]  /*0bd0*/  SYNCS.EXCH.64 URZ, [UR4+0xc8], UR8 ;  /* 0x0000c80804ff75b2 */ /* 0x0008620008000100 */
[----:B------:R4:W1:Y:S01]  /*0be0*/  SYNCS.EXCH.64 URZ, [UR4+0xb0], UR6 ;  /* 0x0000b00604ff75b2 */ /* 0x0008620008000100 */
[----:B------:R4:W1:Y:S01]  /*0bf0*/  SYNCS.EXCH.64 URZ, [UR4+0xd0], UR8 ;  /* 0x0000d00804ff75b2 */ /* 0x0008620008000100 */
[----:B------:R4:W1:Y:S01]  /*0c00*/  SYNCS.EXCH.64 URZ, [UR4+0xb8], UR6 ;  /* 0x0000b80604ff75b2 */ /* 0x0008620008000100 */
[----:B------:R4:W1:Y:S02]  /*0c10*/  SYNCS.EXCH.64 URZ, [UR4+0xd8], UR8 ;  /* 0x0000d80804ff75b2 */ /* 0x0008640008000100 */
[----:B----4-:R-:W-:Y:S01]  /*0c20*/  NOP ;  /* 0x0000000000007918 */ /* 0x010fe20000000000 */
.L_x_13:
[----:B------:R-:W4:Y:S01]  /*0c30*/  SHFL.IDX PT, R0, R81, RZ, 0x1f ;  /* 0x00001fff51007589 */ /* 0x000f2200000e0000 */
[----:B------:R-:W-:Y:S01]  /*0c40*/  ISETP.NE.OR P1, PT, RZ, UR18, !P1 ;  /* 0x00000012ff007c0c */ /* 0x000fe2000cf25670 */
        /* <DEDUP_REMOVED lines=12> */
[----:B------:R4:W3:Y:S01]  /*0d10*/  SYNCS.EXCH.64 URZ, [UR4+0xf0], UR6 ;  /* 0x0000f00604ff75b2 */ /* 0x0008e20008000100 */
[----:B------:R4:W1:Y:S01]  /*0d20*/  SYNCS.EXCH.64 URZ, [UR4+0xe8], UR6 ;  /* 0x0000e80604ff75b2 */ /* 0x0008620008000100 */
[----:B------:R4:W1:Y:S02]  /*0d30*/  SYNCS.EXCH.64 URZ, [UR4+0xf8], UR6 ;  /* 0x0000f80604ff75b2 */ /* 0x0008640008000100 */
[----:B----4-:R-:W-:Y:S01]  /*0d40*/  NOP ;  /* 0x0000000000007918 */ /* 0x010fe20000000000 */
.L_x_14:
[----:B------:R-:W-:Y:S01]  /*0d50*/  VOTEU.ALL UP0, P1 ;  /* 0x0000000000ff7886 */ /* 0x000fe20000800000 */
[----:B--23--:R-:W-:Y:S01]  /*0d60*/  UMOV UR4, 0x20 ;  /* 0x0000002000047882 */ /* 0x00cfe20000000000 */
[----:B------:R-:W2:Y:S01]  /*0d70*/  LDCU UR7, c[0x0][0x36c] ;  /* 0x00006d80ff0777ac */ /* 0x000ea20008000800 */
[----:B------:R-:W-:Y:S01]  /*0d80*/  NOP ;  /* 0x0000000000007918 */ /* 0x000fe20000000000 */
[----:B------:R-:W-:Y:S01]  /*0d90*/  LOP3.LUT R0, R94, 0x1f, RZ, 0xc0, !PT ;  /* 0x0000001f5e007812 */ /* 0x000fe200078ec0ff */
[----:B------:R-:W-:Y:S01]  /*0da0*/  @!UP0 UMOV UR6, 0x400 ;  /* 0x0000040000068882 */ /* 0x000fe20000000000 */
[----:B------:R-:W-:-:S04]  /*0db0*/  @!UP0 UIADD3 UR4, UPT, UPT, -UR4, 0x100000, URZ ;  /* 0x0010000004048890 */ /* 0x000fc8000fffe1ff */
[----:B------:R-:W-:Y:S02]  /*0dc0*/  @!UP0 USHF.L.U32 UR5, UR4, 0xb, URZ ;  /* 0x0000000b04058899 */ /* 0x000fe400080006ff */
[----:B------:R-:W-:Y:S02]  /*0dd0*/  @!UP0 USHF.L.U32 UR4, UR4, 0x1, URZ ;  /* 0x0000000104048899 */ /* 0x000fe400080006ff */
[----:B------:R-:W-:Y:S01]  /*0de0*/  @!UP0 ULEA UR6, UR47, UR6, 0x18 ;  /* 0x000000062f068291 */ /* 0x000fe2000f8ec0ff */
[----:B------:R-:W-:Y:S01]  /*0df0*/  VOTEU.ALL UP0, P1 ;  /* 0x0000000000ff7886 */ /* 0x000fe20000800000 */
[----:B------:R-:W-:Y:S02]  /*0e00*/  UISETP.NE.AND UP4, UPT, UR18, URZ, UPT ;  /* 0x000000ff1200728c */ /* 0x000fe4000bf85270 */
[----:B--2---:R-:W-:Y:S01]  /*0e10*/  UISETP.EQ.U32.AND UP5, UPT, UR7, 0x1, UPT ;  /* 0x000000010700788c */ /* 0x004fe2000bfa2070 */
[----:B------:R-:W2:Y:S07]  /*0e20*/  FENCE.VIEW.ASYNC.S ;  /* 0x00000000000073c6 */ /* 0x000eae0000000000 */
[----:B--2---:R2:W3:Y:S01]  /*0e30*/  @!UP0 SYNCS.EXCH.64 URZ, [UR6+0x100], UR4 ;  /* 0x0001000406ff85b2 */ /* 0x0044e20008000100 */
[----:B------:R-:W-:Y:S05]  /*0e40*/  BRA.U !UP5, `(.L_x_15) ;  /* 0x000000010d087547 */ /* 0x000fea000b800000 */
[----:B-1-3--:R-:W-:Y:S01]  /*0e50*/  UCGABAR_ARV ;  /* 0x00000000000079c7 */ /* 0x00afe20008000000 */
[----:B------:R-:W-:Y:S05]  /*0e60*/  BRA `(.L_x_16) ;  /* 0x0000000000047947 */ /* 0x000fea0003800000 */
.L_x_15:
[----:B-1-3--:R-:W-:Y:S01]  /*0e70*/  NOP ;  /* 0x0000000000007918 */ /* 0x00afe20000000000 */
.L_x_16:
[----:B------:R-:W1:Y:S01]  /*0e80*/  S2UR UR25, SR_CTAID.X ;  /* 0x00000000001979c3 */ /* 0x000e620000002500 */
[----:B------:R-:W-:-:S05]  /*0e90*/  CS2R.32 R82, SR_CgaSize ;  /* 0x0000000000527805 */ /* 0x000fca0000008a00 */
[----:B------:R-:W-:-:S05]  /*0ea0*/  IMAD R82, R82, -0xa0, RZ ;  /* 0xffffff6052527824 */ /* 0x000fca00078e02ff */
[----:B--2---:R-:W-:-:S14]  /*0eb0*/  R2UR UR5, R82 ;  /* 0x00000000520572ca */ /* 0x004fdc00000e0000 */
[----:B------:R-:W2:Y:S01]  /*0ec0*/  LDCU UR5, c[0x0][UR5+0x2b0] ;  /* 0x00005600050577ac */ /* 0x000ea20008000800 */
[----:B------:R-:W-:-:S05]  /*0ed0*/  CS2R.32 R82, SR_CgaSize ;  /* 0x0000000000527805 */ /* 0x000fca0000008a00 */
[----:B------:R-:W-:-:S05]  /*0ee0*/  IMAD R82, R82, -0xa0, RZ ;  /* 0xffffff6052527824 */ /* 0x000fca00078e02ff */
[----:B------:R-:W-:-:S14]  /*0ef0*/  R2UR UR4, R82 ;  /* 0x00000000520472ca */ /* 0x000fdc00000e0000 */
[----:B------:R-:W3:Y:S01]  /*0f00*/  LDCU UR4, c[0x0][UR4+0x2b4] ;  /* 0x00005680040477ac */ /* 0x000ee20008000800 */
[----:B------:R-:W4:Y:S01]  /*0f10*/  S2UR UR7, SR_CTAID.Y ;  /* 0x00000000000779c3 */ /* 0x000f220000002600 */
[----:B------:R-:W-:-:S05]  /*0f20*/  CS2R.32 R82, SR_CgaSize ;  /* 0x0000000000527805 */ /* 0x000fca0000008a00 */
[----:B------:R-:W-:-:S05]  /*0f30*/  IMAD R82, R82, -0xa0, RZ ;  /* 0xffffff6052527824 */ /* 0x000fca00078e02ff */
[----:B------:R-:W-:-:S14]  /*0f40*/  R2UR UR8, R82 ;  /* 0x00000000520872ca */ /* 0x000fdc00000e0000 */
[----:B------:R-:W3:Y:S01]  /*0f50*/  LDCU UR8, c[0x0][UR8+0x2a0] ;  /* 0x00005400080877ac */ /* 0x000ee20008000800 */
[----:B------:R-:W-:Y:S01]  /*0f60*/  UISETP.GT.U32.AND UP0, UPT, UR68, 0xffff, UPT ;  /* 0x0000ffff4400788c */ /* 0x000fe2000bf04070 */
[----:B------:R-:W3:Y:S01]  /*0f70*/  LDCU UR19, c[0x0][0xb24] ;  /* 0x00016480ff1377ac */ /* 0x000ee20008000800 */
[----:B------:R-:W1:Y:S01]  /*0f80*/  S2UR UR36, SR_CTAID.Z ;  /* 0x00000000002479c3 */ /* 0x000e620000002700 */
[----:B------:R-:W-:-:S05]  /*0f90*/  CS2R.32 R82, SR_CgaSize ;  /* 0x0000000000527805 */ /* 0x000fca0000008a00 */
[----:B------:R-:W-:-:S05]  /*0fa0*/  IMAD R82, R82, -0xa0, RZ ;  /* 0xffffff6052527824 */ /* 0x000fca00078e02ff */
[----:B------:R-:W-:-:S14]  /*0fb0*/  R2UR UR63, R82 ;  /* 0x00000000523f72ca */ /* 0x000fdc00000e0000 */
[----:B------:R-:W3:Y:S01]  /*0fc0*/  LDCU UR63, c[0x0][UR63+0x2a4] ;  /* 0x000054803f3f77ac */ /* 0x000ee20008000800 */
[----:B------:R-:W-:Y:S01]  /*0fd0*/  USHF.L.U32 UR30, UR47, 0xa, URZ ;  /* 0x0000000a2f1e7899 */ /* 0x000fe200080006ff */
[----:B-1----:R-:W-:Y:S01]  /*0fe0*/  I2FP.F32.U32 R3, UR25 ;  /* 0x0000001900037c45 */ /* 0x002fe20008201000 */
[----:B------:R-:W-:Y:S01]  /*0ff0*/  UMOV UR28, 0x5 ;  /* 0x00000005001c7882 */ /* 0x000fe20000000000 */
[----:B------:R-:W1:Y:S03]  /*1000*/  LDCU UR45, c[0x0][0xb24] ;  /* 0x00016480ff2d77ac */ /* 0x000e660008000800 */
[----:B--2---:R-:W-:Y:S01]  /*1010*/  FMUL R3, R3, UR5 ;  /* 0x0000000503037c20 */ /* 0x004fe20008400000 */
[----:B------:R-:W-:Y:S01]  /*1020*/  USEL UR5, UR68, 0xffff, !UP0 ;  /* 0x0000ffff44057887 */ /* 0x000fe2000c000000 */
[----:B----4-:R-:W-:Y:S01]  /*1030*/  I2FP.F32.U32 R2, UR7 ;  /* 0x0000000700027c45 */ /* 0x010fe20008201000 */
[----:B------:R-:W2:Y:S03]  /*1040*/  LDCU UR27, c[0x0][0xb30] ;  /* 0x00016600ff1b77ac */ /* 0x000ea60008000800 */
[----:B------:R-:W4:Y:S01]  /*1050*/  F2I.U32.TRUNC.NTZ R3, R3 ;  /* 0x0000000300037305 */ /* 0x000f22000020f000 */
[----:B---3--:R-:W-:Y:S01]  /*1060*/  FMUL R2, R2, UR4 ;  /* 0x0000000402027c20 */ /* 0x008fe20008400000 */
[----:B------:R-:W-:-:S02]  /*1070*/  ULOP3.LUT UR29, UR5, 0xffff, URZ, 0xc0, !UPT ;  /* 0x0000ffff051d7892 */ /* 0x000fc4000f8ec0ff */
[----:B------:R-:W-:Y:S01]  /*1080*/  UISETP.GE.AND UP2, UPT, UR19, 0x1, UPT ;  /* 0x000000011300788c */ /* 0x000fe2000bf46270 */
[----:B------:R-:W-:-:S03]  /*1090*/  UMOV UR24, UR7 ;  /* 0x0000000700187c82 */ /* 0x000fc60008000000 */
[----:B------:R-:W3:Y:S01]  /*10a0*/  F2I.U32.TRUNC.NTZ R2, R2 ;  /* 0x0000000200027305 */ /* 0x000ee2000020f000 */
[----:B------:R-:W-:Y:S01]  /*10b0*/  UMOV UR20, UR25 ;  /* 0x0000001900147c82 */ /* 0x000fe20008000000 */
[----:B----4-:R-:W-:Y:S02]  /*10c0*/  R2UR UR4, R3 ;  /* 0x00000000030472ca */ /* 0x010fe400000e0000 */
[----:B------:R-:W-:Y:S02]  /*10d0*/  PRMT R3, RZ, 0x7610, R3 ;  /* 0x00007610ff037816 */ /* 0x000fe40000000003 */
[----:B---3--:R-:W-:Y:S02]  /*10e0*/  R2UR UR6, R2 ;  /* 0x00000000020672ca */ /* 0x008fe400000e0000 */
[----:B------:R-:W-:-:S07]  /*10f0*/  PRMT R2, RZ, 0x7610, R2 ;  /* 0x00007610ff027816 */ /* 0x000fce0000000002 */
[----:B------:R-:W-:-:S04]  /*1100*/  UIADD3 UR5, UPT, UPT, -UR4, URZ, URZ ;  /* 0x000000ff04057290 */ /* 0x000fc8000fffe1ff */
[----:B------:R-:W-:Y:S02]  /*1110*/  UIMAD UR5, UR8, UR5, UR25 ;  /* 0x00000005080572a4 */ /* 0x000fe4000f8e0219 */
[----:B------:R-:W-:-:S04]  /*1120*/  UIADD3 UR4, UPT, UPT, -UR6, URZ, URZ ;  /* 0x000000ff06047290 */ /* 0x000fc8000fffe1ff */
[----:B------:R-:W-:Y:S01]  /*1130*/  IMAD.U32 R82, RZ, RZ, UR5 ;  /* 0x00000005ff527e24 */ /* 0x000fe2000f8e00ff */
[----:B------:R-:W-:Y:S01]  /*1140*/  UIMAD UR63, UR63, UR4, UR7 ;  /* 0x000000043f3f72a4 */ /* 0x000fe2000f8e0207 */
[----:B-12---:R-:W-:Y:S11]  /*1150*/  BRA.U UP4, `(.L_x_17) ;  /* 0x0000000104407547 */ /* 0x006ff6000b800000 */
[----:B------:R-:W-:-:S13]  /*1160*/  R2UR UR4, R82 ;  /* 0x00000000520472ca */ /* 0x000fda00000e0000 */
[----:B------:R-:W-:Y:S02]  /*1170*/  UISETP.GT.U32.AND UP0, UPT, UR4, 0x1, UPT ;  /* 0x000000010400788c */ /* 0x000fe4000bf04070 */
[----:B------:R-:W-:Y:S02]  /*1180*/  ULOP3.LUT UR4, UR4, 0xfffffffe, URZ, 0xc0, !UPT ;  /* 0xfffffffe04047892 */ /* 0x000fe4000f8ec0ff */
[----:B------:R-:W-:Y:S02]  /*1190*/  UISETP.NE.AND UP1, UPT, UR63, URZ, UP0 ;  /* 0x000000ff3f00728c */ /* 0x000fe40008725270 */
[----:B------:R-:W-:Y:S02]  /*11a0*/  UISETP.NE.AND UP0, UPT, UR63, 0x1, UP0 ;  /* 0x000000013f00788c */ /* 0x000fe40008705270 */
[----:B------:R-:W-:Y:S02]  /*11b0*/  USEL UR7, URZ, 0x1, UP1 ;  /* 0x00000001ff077887 */ /* 0x000fe40008800000 */
[----:B------:R-:W-:-:S02]  /*11c0*/  USEL UR6, URZ, 0x4, UP0 ;  /* 0x00000004ff067887 */ /* 0x000fc40008000000 */
[----:B------:R-:W-:Y:S02]  /*11d0*/  USEL UR5, URZ, 0x2, UP1 ;  /* 0x00000002ff057887 */ /* 0x000fe40008800000 */
[----:B------:R-:W-:Y:S02]  /*11e0*/  ULEA UR4, UR63, UR4, 0x1 ;  /* 0x000000043f047291 */ /* 0x000fe4000f8e08ff */
[----:B------:R-:W-:Y:S02]  /*11f0*/  USEL UR8, URZ, 0x8, UP0 ;  /* 0x00000008ff087887 */ /* 0x000fe40008000000 */
[----:B------:R-:W-:-:S03]  /*1200*/  UIADD3 UR5, UPT, UPT, UR5, UR6, UR7 ;  /* 0x0000000605057290 */ /* 0x000fc6000fffe007 */
[----:B------:R-:W-:Y:S01]  /*1210*/  UMOV UR6, 0x3 ;  /* 0x0000000300067882 */ /* 0x000fe20000000000 */
[----:B------:R-:W-:Y:S02]  /*1220*/  UIADD3 UR5, UPT, UPT, UR5, UR8, URZ ;  /* 0x0000000805057290 */ /* 0x000fe4000fffe0ff */
[----:B------:R-:W-:-:S04]  /*1230*/  USHF.L.U32 UR4, UR6, UR4, URZ ;  /* 0x0000000406047299 */ /* 0x000fc800080006ff */
[----:B------:R-:W-:Y:S02]  /*1240*/  MOV R3, UR5 ;  /* 0x0000000500037c02 */ /* 0x000fe40008000f00 */
[----:B------:R-:W-:Y:S02]  /*1250*/  IMAD.U32 R2, RZ, RZ, UR4 ;  /* 0x00000004ff027e24 */ /* 0x000fe4000f8e00ff */
.L_x_17:
[----:B------:R-:W-:Y:S05]  /*1260*/  BRA.U !UP2, `(.L_x_18) ;  /* 0x000000010ad47547 */ /* 0x000fea000b800000 */
[----:B------:R-:W1:Y:S01]  /*1270*/  LDCU.128 UR20, c[0x0][0xb10] ;  /* 0x00016200ff1477ac */ /* 0x000e620008000c00 */
[----:B------:R-:W2:Y:S01]  /*1280*/  LDCU UR6, c[0x0][0x370] ;  /* 0x00006e00ff0677ac */ /* 0x000ea20008000800 */
[----:B------:R-:W3:Y:S01]  /*1290*/  LDCU UR5, c[0x0][0x374] ;  /* 0x00006e80ff0577ac */ /* 0x000ee20008000800 */
[----:B------:R-:W4:Y:S01]  /*12a0*/  LDCU UR26, c[0x0][0xb0c] ;  /* 0x00016180ff1a77ac */ /* 0x000f220008000800 */
[----:B------:R-:W4:Y:S01]  /*12b0*/  LDCU UR4, c[0x0][0xb20] ;  /* 0x00016400ff0477ac */ /* 0x000f220008000800 */
[----:B------:R-:W4:Y:S01]  /*12c0*/  LDCU.64 UR8, c[0x0][0xb28] ;  /* 0x00016500ff0877ac */ /* 0x000f220008000a00 */
[----:B-1----:R-:W-:Y:S02]  /*12d0*/  UISETP.NE.AND UP0, UPT, UR22, 0x1, UPT ;  /* 0x000000011600788c */ /* 0x002fe4000bf05270 */
[----:B---3--:R-:W-:Y:S02]  /*12e0*/  UIMAD.WIDE.U32 UR10, UR5, UR23, URZ ;  /* 0x00000017050a72a5 */ /* 0x008fe4000f8e00ff */
[----:B--2---:R-:W-:-:S02]  /*12f0*/  UIMAD.WIDE.U32 UR12, UR6, UR20, URZ ;  /* 0x00000014060c72a5 */ /* 0x004fc4000f8e00ff */
[----:B----4-:R-:W-:Y:S02]  /*1300*/  UISETP.NE.AND UP1, UPT, UR26, 0x1, UPT ;  /* 0x000000011a00788c */ /* 0x010fe4000bf25270 */
[----:B------:R-:W-:Y:S01]  /*1310*/  UISETP.NE.AND UP2, UPT, UR19, 0x1, UPT ;  /* 0x000000011300788c */ /* 0x000fe2000bf45270 */
[----:B------:R-:W-:Y:S02]  /*1320*/  UMOV UR10, UR11 ;  /* 0x0000000b000a7c82 */ /* 0x000fe40008000000 */
[----:B------:R-:W-:Y:S01]  /*1330*/  UMOV UR12, UR13 ;  /* 0x0000000d000c7c82 */ /* 0x000fe20008000000 */
[----:B------:R-:W-:Y:S02]  /*1340*/  @UP0 USHF.R.U32.HI UR5, URZ, UR4, UR10 ;  /* 0x00000004ff050299 */ /* 0x000fe4000801160a */
[----:B------:R-:W-:Y:S02]  /*1350*/  UIMAD.WIDE.U32 UR16, UR24, UR23, URZ ;  /* 0x00000017181072a5 */ /* 0x000fe4000f8e00ff */
[----:B------:R-:W-:-:S02]  /*1360*/  UIMAD.WIDE.U32 UR10, UR5, UR8, URZ ;  /* 0x00000008050a72a5 */ /* 0x000fc4000f8e00ff */
[----:B------:R-:W-:Y:S02]  /*1370*/  @UP1 USHF.R.U32.HI UR6, URZ, UR21, UR12 ;  /* 0x00000015ff061299 */ /* 0x000fe4000801160c */
[----:B------:R-:W-:Y:S02]  /*1380*/  UIMAD.WIDE.U32 UR14, UR25, UR20, URZ ;  /* 0x00000014190e72a5 */ /* 0x000fe4000f8e00ff */
[----:B------:R-:W-:Y:S01]  /*1390*/  UIMAD.WIDE.U32 UR12, UR6, UR8, URZ ;  /* 0x00000008060c72a5 */ /* 0x000fe2000f8e00ff */
[----:B------:R-:W-:Y:S01]  /*13a0*/  UMOV UR16, UR17 ;  /* 0x0000001100107c82 */ /* 0x000fe20008000000 */
[----:B------:R-:W-:Y:S01]  /*13b0*/  UMOV UR10, UR11 ;  /* 0x0000000b000a7c82 */ /* 0x000fe20008000000 */
[----:B------:R-:W-:Y:S02]  /*13c0*/  USHF.R.U32.HI UR16, URZ, UR4, UR16 ;  /* 0x00000004ff107299 */ /* 0x000fe40008011610 */
[----:B------:R-:W-:Y:S02]  /*13d0*/  @UP2 USHF.R.U32.HI UR5, URZ, UR9, UR10 ;  /* 0x00000009ff052299 */ /* 0x000fe4000801160a */
[----:B------:R-:W-:Y:S01]  /*13e0*/  UMOV UR7, UR13 ;  /* 0x0000000d00077c82 */ /* 0x000fe20008000000 */
[----:B------:R-:W-:Y:S01]  /*13f0*/  UMOV UR14, UR15 ;  /* 0x0000000f000e7c82 */ /* 0x000fe20008000000 */
[----:B------:R-:W-:-:S02]  /*1400*/  @UP2 USHF.R.U32.HI UR6, URZ, UR9, UR7 ;  /* 0x00000009ff062299 */ /* 0x000fc40008011607 */
[----:B------:R-:W-:Y:S02]  /*1410*/  USHF.R.U32.HI UR14, URZ, UR21, UR14 ;  /* 0x00000015ff0e7299 */ /* 0x000fe4000801160e */
[----:B------:R-:W-:Y:S02]  /*1420*/  USEL UR4, UR24, UR16, !UP0 ;  /* 0x0000001018047287 */ /* 0x000fe4000c000000 */
[----:B------:R-:W-:Y:S02]  /*1430*/  UIMAD UR7, UR5, UR19, URZ ;  /* 0x00000013050772a4 */ /* 0x000fe4000f8e02ff */
[----:B------:R-:W-:Y:S02]  /*1440*/  USEL UR5, UR25, UR14, !UP1 ;  /* 0x0000000e19057287 */ /* 0x000fe4000c800000 */
[----:B------:R-:W-:Y:S02]  /*1450*/  UIMAD UR12, UR6, UR19, URZ ;  /* 0x00000013060c72a4 */ /* 0x000fe4000f8e02ff */
[----:B------:R-:W-:-:S02]  /*1460*/  UISETP.GE.AND UP0, UPT, UR4, UR7, UPT ;  /* 0x000000070400728c */ /* 0x000fc4000bf06270 */
[----:B------:R-:W-:Y:S02]  /*1470*/  UIMAD.WIDE.U32 UR10, UR4, UR8, URZ ;  /* 0x00000008040a72a5 */ /* 0x000fe4000f8e00ff */
[----:B------:R-:W-:Y:S02]  /*1480*/  UISETP.GE.OR UP0, UPT, UR5, UR12, UP0 ;  /* 0x0000000c0500728c */ /* 0x000fe40008706670 */
[----:B------:R-:W-:Y:S02]  /*1490*/  UIMAD.WIDE.U32 UR12, UR5, UR8, URZ ;  /* 0x00000008050c72a5 */ /* 0x000fe4000f8e00ff */
[----:B------:R-:W-:Y:S01]  /*14a0*/  UIADD3 UR10, UPT, UPT, -UR4, URZ, URZ ;  /* 0x000000ff040a7290 */ /* 0x000fe2000fffe1ff */
[----:B------:R-:W-:Y:S01]  /*14b0*/  UMOV UR8, UR11 ;  /* 0x0000000b00087c82 */ /* 0x000fe20008000000 */
[----:B------:R-:W-:Y:S02]  /*14c0*/  UIADD3 UR20, UPT, UPT, -UR5, URZ, URZ ;  /* 0x000000ff05147290 */ /* 0x000fe4000fffe1ff */
[----:B------:R-:W-:-:S03]  /*14d0*/  USHF.R.U32.HI UR8, URZ, UR9, UR8 ;  /* 0x00000009ff087299 */ /* 0x000fc60008011608 */
[----:B------:R-:W-:Y:S01]  /*14e0*/  @!UP0 UMOV UR7, UR13 ;  /* 0x0000000d00078c82 */ /* 0x000fe20008000000 */
[----:B------:R-:W-:Y:S02]  /*14f0*/  UIMAD UR24, UR22, UR10, UR24 ;  /* 0x0000000a161872a4 */ /* 0x000fe4000f8e0218 */
[----:B------:R-:W-:Y:S02]  /*1500*/  USEL UR8, UR4, UR8, !UP2 ;  /* 0x0000000804087287 */ /* 0x000fe4000d000000 */
[----:B------:R-:W-:Y:S02]  /*1510*/  @!UP0 USHF.R.U32.HI UR7, URZ, UR9, UR7 ;  /* 0x00000009ff078299 */ /* 0x000fe40008011607 */
[----:B------:R-:W-:Y:S02]  /*1520*/  UIADD3 UR9, UPT, UPT, -UR8, URZ, URZ ;  /* 0x000000ff08097290 */ /* 0x000fe4000fffe1ff */
[----:B------:R-:W-:Y:S02]  /*1530*/  @!UP0 USEL UR7, UR5, UR7, !UP2 ;  /* 0x0000000705078287 */ /* 0x000fe4000d000000 */
[----:B------:R-:W-:-:S02]  /*1540*/  UIMAD UR9, UR19, UR9, UR4 ;  /* 0x00000009130972a4 */ /* 0x000fc4000f8e0204 */
[----:B------:R-:W-:Y:S02]  /*1550*/  @!UP0 UIADD3 UR8, UPT, UPT, UR8, -UR7, URZ ;  /* 0x8000000708088290 */ /* 0x000fe4000fffe0ff */
[----:B------:R-:W-:Y:S02]  /*1560*/  @!UP0 UIMAD UR6, UR9, UR6, UR7 ;  /* 0x00000006090682a4 */ /* 0x000fe4000f8e0207 */
[----:B------:R-:W-:Y:S02]  /*1570*/  @!UP0 UIMAD UR4, UR8, UR19, UR5 ;  /* 0x00000013080482a4 */ /* 0x000fe4000f8e0205 */
[----:B------:R-:W-:Y:S02]  /*1580*/  UIMAD UR20, UR26, UR20, UR25 ;  /* 0x000000141a1472a4 */ /* 0x000fe4000f8e0219 */
[----:B------:R-:W-:Y:S01]  /*1590*/  UIMAD UR24, UR4, UR22, UR24 ;  /* 0x00000016041872a4 */ /* 0x000fe2000f8e0218 */
[----:B------:R-:W-:Y:S02]  /*15a0*/  @!UP0 UMOV UR5, UR6 ;  /* 0x0000000600058c82 */ /* 0x000fe40008000000 */
[----:B------:R-:W-:-:S12]  /*15b0*/  UIMAD UR20, UR5, UR26, UR20 ;  /* 0x0000001a051472a4 */ /* 0x000fd8000f8e0214 */
.L_x_18:
[----:B------:R-:W-:Y:S02]  /*15c0*/  UISETP.NE.AND UP1, UPT, UR27, 0x1, UPT ;  /* 0x000000011b00788c */ /* 0x000fe4000bf25270 */
[----:B------:R-:W-:Y:S02]  /*15d0*/  UISETP.NE.AND UP0, UPT, UR18, 0x2, UPT ;  /* 0x000000021200788c */ /* 0x000fe4000bf05270 */
[----:B------:R-:W-:Y:S02]  /*15e0*/  ULOP3.LUT UR30, UR30, 0x800, URZ, 0xc0, !UPT ;  /* 0x000008001e1e7892 */ /* 0x000fe4000f8ec0ff */
[----:B------:R-:W-:-:S03]  /*15f0*/  USHF.L.U32 UR29, UR28, UR29, URZ ;  /* 0x0000001d1c1d7299 */ /* 0x000fc600080006ff */
[----:B------:R-:W-:Y:S09]  /*1600*/  BRA.U UP1, `(.L_x_19) ;  /* 0x0000000101447547 */ /* 0x000ff2000b800000 */
[----:B------:R-:W1:Y:S01]  /*1610*/  LDCU.128 UR8, c[0x0][0xb10] ;  /* 0x00016200ff0877ac */ /* 0x000e620008000c00 */
[----:B------:R-:W2:Y:S01]  /*1620*/  LDCU UR12, c[0x0][0xb0c] ;  /* 0x00016180ff0c77ac */ /* 0x000ea20008000800 */
[----:B------:R-:W3:Y:S01]  /*1630*/  LDCU UR13, c[0x0][0xb20] ;  /* 0x00016400ff0d77ac */ /* 0x000ee20008000800 */
[----:B-1----:R-:W-:Y:S02]  /*1640*/  UIMAD.WIDE.U32 UR6, UR20, UR8, URZ ;  /* 0x00000008140672a5 */ /* 0x002fe4000f8e00ff */
[----:B------:R-:W-:Y:S02]  /*1650*/  UIMAD.WIDE.U32 UR4, UR24, UR11, URZ ;  /* 0x0000000b180472a5 */ /* 0x000fe4000f8e00ff */
[----:B--2---:R-:W-:Y:S02]  /*1660*/  UISETP.NE.AND UP2, UPT, UR12, 0x1, UPT ;  /* 0x000000010c00788c */ /* 0x004fe4000bf45270 */
[----:B------:R-:W-:Y:S01]  /*1670*/  UISETP.NE.AND UP1, UPT, UR10, 0x1, UPT ;  /* 0x000000010a00788c */ /* 0x000fe2000bf25270 */
[----:B------:R-:W-:-:S02]  /*1680*/  UMOV UR6, UR7 ;  /* 0x0000000700067c82 */ /* 0x000fc40008000000 */
[----:B------:R-:W-:Y:S01]  /*1690*/  UMOV UR4, UR5 ;  /* 0x0000000500047c82 */ /* 0x000fe20008000000 */
[----:B------:R-:W-:Y:S02]  /*16a0*/  USHF.R.U32.HI UR6, URZ, UR9, UR6 ;  /* 0x00000009ff067299 */ /* 0x000fe40008011606 */
[----:B---3--:R-:W-:Y:S02]  /*16b0*/  USHF.R.U32.HI UR4, URZ, UR13, UR4 ;  /* 0x0000000dff047299 */ /* 0x008fe40008011604 */
[----:B------:R-:W-:Y:S02]  /*16c0*/  USEL UR5, UR20, UR6, !UP2 ;  /* 0x0000000614057287 */ /* 0x000fe4000d000000 */
[----:B------:R-:W-:-:S04]  /*16d0*/  USEL UR4, UR24, UR4, !UP1 ;  /* 0x0000000418047287 */ /* 0x000fc8000c800000 */
[----:B------:R-:W-:Y:S02]  /*16e0*/  UIADD3 UR6, UPT, UPT, -UR4, UR5, URZ ;  /* 0x0000000504067290 */ /* 0x000fe4000fffe1ff */
[----:B------:R-:W-:Y:S02]  /*16f0*/  UIADD3 UR4, UPT, UPT, UR4, -UR5, URZ ;  /* 0x8000000504047290 */ /* 0x000fe4000fffe0ff */
[----:B------:R-:W-:Y:S02]  /*1700*/  UIMAD UR24, UR6, UR10, UR24 ;  /* 0x0000000a061872a4 */ /* 0x000fe4000f8e0218 */
[----:B------:R-:W-:-:S12]  /*1710*/  UIMAD UR20, UR4, UR12, UR20 ;  /* 0x0000000c041472a4 */ /* 0x000fd8000f8e0214 */
.L_x_19:
[----:B------:R-:W-:Y:S05]  /*1720*/  BRA.U !UP5, `(.L_x_20) ;  /* 0x000000010d0c7547 */ /* 0x000fea000b800000 */
[----:B------:R-:W-:Y:S01]  /*1730*/  UCGABAR_WAIT ;  /* 0x0000000000007dc7 */ /* 0x000fe20008000000 */
[----:B------:R-:W-:Y:S01]  /*1740*/  CCTL.IVALL ;  /* 0x00000000ff00798f */ /* 0x000fe20002000000 */
[----:B------:R-:W-:Y:S05]  /*1750*/  BRA `(.L_x_21) ;  /* 0x0000000000047947 */ /* 0x000fea0003800000 */
.L_x_20:
[----:B------:R-:W-:Y:S06]  /*1760*/  BAR.SYNC.DEFER_BLOCKING 0x0 ;  /* 0x0000000000007b1d */ /* 0x000fec0000010000 */
.L_x_21:
[----:B------:R-:W-:Y:S05]  /*1770*/  BRA.U UP0, `(.L_x_22) ;  /* 0x00000015003c7547 */ /* 0x000fea000b800000 */
[----:B------:R-:W1:Y:S01]  /*1780*/  LDCU UR6, c[0x0][0x38c] ;  /* 0x00007180ff0677ac */ /* 0x000e620008000800 */
[----:B------:R-:W-:Y:S01]  /*1790*/  PLOP3.LUT P1, PT, PT, PT, UP3, 0x80, 0x8 ;  /* 0x000000000008781c */ /* 0x000fe20003f2f038 */
[----:B------:R-:W-:Y:S01]  /*17a0*/  IMAD.MOV.U32 R12, RZ, RZ, 0x1 ;  /* 0x00000001ff0c7424 */ /* 0x000fe200078e00ff */
[----:B------:R-:W-:Y:S01]  /*17b0*/  ISETP.NE.AND P2, PT, R0, RZ, P3 ;  /* 0x000000ff0000720c */ /* 0x000fe20001f45270 */
[----:B------:R-:W-:Y:S01]  /*17c0*/  USHF.L.U32 UR7, UR25, 0x6, URZ ;  /* 0x0000000619077899 */ /* 0x000fe200080006ff */
[----:B------:R-:W-:Y:S01]  /*17d0*/  PLOP3.LUT P1, PT, P1, PT, PT, 0x8, 0x80 ;  /* 0x000000000080781c */ /* 0x000fe20000f2e170 */
[----:B------:R-:W-:Y:S01]  /*17e0*/  UISETP.NE.AND UP1, UPT, UR18, URZ, UPT ;  /* 0x000000ff1200728c */ /* 0x000fe2000bf25270 */
[----:B------:R-:W-:Y:S01]  /*17f0*/  CS2R R10, SRZ ;  /* 0x00000000000a7805 */ /* 0x000fe2000001ff00 */
[----:B------:R-:W-:Y:S01]  /*1800*/  USHF.L.U32 UR53, UR25, 0x7, URZ ;  /* 0x0000000719357899 */ /* 0x000fe200080006ff */
[----:B------:R-:W-:Y:S01]  /*1810*/  IMAD.MOV.U32 R9, RZ, RZ, RZ ;  /* 0x000000ffff097224 */ /* 0x000fe200078e00ff */
[----:B------:R-:W2:Y:S01]  /*1820*/  LDCU UR46, c[0x0][0x370] ;  /* 0x00006e00ff2e77ac */ /* 0x000ea20008000800 */
[----:B------:R-:W-:Y:S01]  /*1830*/  IMAD.MOV.U32 R8, RZ, RZ, 0x1 ;  /* 0x00000001ff087424 */ /* 0x000fe200078e00ff */
[----:B------:R-:W-:Y:S01]  /*1840*/  USEL UR31, UR52, 0x2, UP1 ;  /* 0x00000002341f7887 */ /* 0x000fe20008800000 */
[----:B------:R-:W3:Y:S01]  /*1850*/  LDCU.64 UR40, c[0x0][0x348] ;  /* 0x00006900ff2877ac */ /* 0x000ee20008000a00 */
[----:B-1----:R-:W-:-:S02]  /*1860*/  UIADD3 UR5, UPT, UPT, UR6, 0x7f, URZ ;  /* 0x0000007f06057890 */ /* 0x002fc4000fffe0ff */
[----:B------:R-:W-:Y:S02]  /*1870*/  UIADD3 UR54, UPT, UPT, UR6, 0xfe, URZ ;  /* 0x000000fe06367890 */ /* 0x000fe4000fffe0ff */
[----:B------:R-:W-:Y:S01]  /*1880*/  USHF.R.S32.HI UR4, URZ, 0x1f, UR5 ;  /* 0x0000001fff047899 */ /* 0x000fe20008011405 */
[----:B------:R-:W1:Y:S03]  /*1890*/  LDCU UR44, c[0x0][0x374] ;  /* 0x00006e80ff2c77ac */ /* 0x000e660008000800 */
[----:B------:R-:W-:Y:S02]  /*18a0*/  ULEA.HI UR4, UR4, UR5, URZ, 0x7 ;  /* 0x0000000504047291 */ /* 0x000fe4000f8f38ff */
[----:B------:R-:W-:Y:S02]  /*18b0*/  UIADD3 UR5, UPT, UPT, UR6, -0x1, URZ ;  /* 0xffffffff06057890 */ /* 0x000fe4000fffe0ff */
[----:B------:R-:W-:-:S02]  /*18c0*/  USHF.R.S32.HI UR49, URZ, 0x7, UR4 ;  /* 0x00000007ff317899 */ /* 0x000fc40008011404 */
[----:B------:R-:W-:Y:S02]  /*18d0*/  UISETP.GE.U32.AND UP2, UPT, UR5, -0xff, UPT ;  /* 0xffffff010500788c */ /* 0x000fe4000bf46070 */
[----:B------:R-:W-:Y:S02]  /*18e0*/  UISETP.LT.U32.AND UP0, UPT, UR49, 0x3, UPT ;  /* 0x000000033100788c */ /* 0x000fe4000bf01070 */
[----:B------:R-:W-:Y:S02]  /*18f0*/  ULOP3.LUT UR5, UR7, 0x40, URZ, 0xc0, !UPT ;  /* 0x0000004007057892 */ /* 0x000fe4000f8ec0ff */
[----:B------:R-:W-:Y:S02]  /*1900*/  USEL UR48, UR49, 0x3, UP0 ;  /* 0x0000000331307887 */ /* 0x000fe40008000000 */
[----:B------:R-:W-:Y:S02]  /*1910*/  ULOP3.LUT UR53, UR53, 0x80, URZ, 0xc0, !UPT ;  /* 0x0000008035357892 */ /* 0x000fe4000f8ec0ff */
[----:B------:R-:W-:-:S02]  /*1920*/  UIADD3 UR4, UPT, UPT, UR48, -0x1, URZ ;  /* 0xffffffff30047890 */ /* 0x000fc4000fffe0ff */
[----:B------:R-:W-:Y:S02]  /*1930*/  @UP2 UIADD3 UR4, UPT, UPT, UR48, URZ, URZ ;  /* 0x000000ff30042290 */ /* 0x000fe4000fffe0ff */
[----:B------:R-:W-:Y:S02]  /*1940*/  ULEA.HI UR51, UR30, UR5, URZ, 0x1a ;  /* 0x000000051e337291 */ /* 0x000fe4000f8fd0ff */
[----:B------:R-:W-:Y:S02]  /*1950*/  UIADD3 UR52, UPT, UPT, UR49, -UR48, URZ ;  /* 0x8000003031347290 */ /* 0x000fe4000fffe0ff */
[----:B------:R-:W-:Y:S02]  /*1960*/  UIADD3 UR37, UPT, UPT, UR4, 0x1, URZ ;  /* 0x0000000104257890 */ /* 0x000fe4000fffe0ff */
[----:B------:R-:W-:Y:S01]  /*1970*/  UIADD3 UR50, UPT, UPT, -UR4, URZ, URZ ;  /* 0x000000ff04327290 */ /* 0x000fe2000fffe1ff */
[----:B-123--:R-:W-:-:S11]  /*1980*/  UMOV UR15, URZ ;  /* 0x000000ff000f7c82 */ /* 0x00efd60008000000 */
.L_x_44:
[----:B------:R-:W-:Y:S01]  /*1990*/  UISETP.NE.AND UP0, UPT, UR47, URZ, UPT ;  /* 0x000000ff2f00728c */ /* 0x000fe2000bf05270 */
[----:B-1----:R-:W1:Y:S08]  /*19a0*/  S2UR UR47, SR_CgaCtaId ;  /* 0x00000000002f79c3 */ /* 0x002e700000008800 */
[----:B------:R-:W-:Y:S05]  /*19b0*/  BRA.U UP0, `(.L_x_23) ;  /* 0x0000000100347547 */ /* 0x000fea000b800000 */
[----:B------:R-:W2:Y:S01]  /*19c0*/  S2R R0, SR_CgaCtaId ;  /* 0x0000000000007919 */ /* 0x000ea20000008800 */
[----:B------:R-:W-:Y:S02]  /*19d0*/  MOV R3, 0x400 ;  /* 0x0000040000037802 */ /* 0x000fe40000000f00 */
[----:B------:R-:W-:Y:S02]  /*19e0*/  SHF.L.U32 R2, R8, 0x1f, RZ ;  /* 0x0000001f08027819 */ /* 0x000fe400000006ff */
[----:B--2---:R-:W-:-:S05]  /*19f0*/  LEA R0, R0, R3, 0x18 ;  /* 0x0000000300007211 */ /* 0x004fca00078ec0ff */
[----:B------:R-:W-:-:S04]  /*1a00*/  IMAD R3, R9, 0x8, R0 ;  /* 0x0000000809037824 */ /* 0x000fc800078e0200 */
[----:B------:R-:W2:Y:S02]  /*1a10*/  SYNCS.PHASECHK.TRANS64.TRYWAIT P0, [R3+URZ+0xf0], R2 ;  /* 0x0000f002030075a7 */ /* 0x000ea400080011ff */
[----:B--2---:R-:W-:Y:S05]  /*1a20*/  @!P0 BRA `(.L_x_24) ;  /* 0x0000008400848947 */ /* 0x004fea0003800000 */
.L_x_150:
[----:B------:R-:W-:Y:S01]  /*1a30*/  VIADD R9, R9, 0x1 ;  /* 0x0000000109097836 */ /* 0x000fe20000000000 */
[----:B------:R2:W-:Y:S04]  /*1a40*/  SYNCS.ARRIVE.TRANS64.A1T0 RZ, [R3+URZ+0xe0], RZ ;  /* 0x0000e0ff03ff79a7 */ /* 0x0005e800081000ff */
[----:B------:R-:W-:-:S04]  /*1a50*/  ISETP.NE.AND P0, PT, R9, 0x2, PT ;  /* 0x000000020900780c */ /* 0x000fc80003f05270 */
[----:B------:R-:W-:Y:S02]  /*1a60*/  SEL R9, R9, RZ, P0 ;  /* 0x000000ff09097207 */ /* 0x000fe40000000000 */
[----:B--2---:R-:W-:-:S04]  /*1a70*/  SEL R3, RZ, 0x1, P0 ;  /* 0x00000001ff037807 */ /* 0x004fc80000000000 */
[----:B------:R-:W-:-:S07]  /*1a80*/  LOP3.LUT R8, R8, R3, RZ, 0x3c, !PT ;  /* 0x0000000308087212 */ /* 0x000fce00078e3cff */
.L_x_23:
[----:B------:R-:W-:Y:S01]  /*1a90*/  UMOV UR14, 0x400 ;  /* 0x00000400000e7882 */ /* 0x000fe20000000000 */
[----:B------:R-:W-:Y:S01]  /*1aa0*/  SHF.L.U32 R0, R12, 0x1f, RZ ;  /* 0x0000001f0c007819 */ /* 0x000fe200000006ff */
[----:B-1----:R-:W-:Y:S02]  /*1ab0*/  ULEA UR14, UR47, UR14, 0x18 ;  /* 0x0000000e2f0e7291 */ /* 0x002fe4000f8ec0ff */
[----:B------:R-:W-:Y:S02]  /*1ac0*/  UISETP.GE.U32.AND UP0, UPT, UR54, 0xff, UPT ;  /* 0x000000ff3600788c */ /* 0x000fe4000bf06070 */
[----:B------:R-:W-:Y:S02]  /*1ad0*/  ULEA UR4, UR15, UR14, 0x3 ;  /* 0x0000000e0f047291 */ /* 0x000fe4000f8e18ff */
[----:B------:R-:W-:Y:S01]  /*1ae0*/  ULEA UR19, UR24, UR53, 0x8 ;  /* 0x0000003518137291 */ /* 0x000fe2000f8e40ff */
[----:B------:R-:W-:-:S06]  /*1af0*/  UMOV UR13, URZ ;  /* 0x000000ff000d7c82 */ /* 0x000fcc0008000000 */
[----:B------:R1:W2:Y:S01]  /*1b00*/  SYNCS.PHASECHK.TRANS64.TRYWAIT P0, [UR4+0x18], R0 ;  /* 0x00001800ff0075a7 */ /* 0x0002a20008001104 */
[----:B------:R-:W-:-:S04]  /*1b10*/  ULEA.HI UR4, UR20, UR20, URZ, 0x1 ;  /* 0x0000001414047291 */ /* 0x000fc8000f8f08ff */
[----:B------:R-:W-:-:S04]  /*1b20*/  USHF.L.U32 UR4, UR4, 0x6, URZ ;  /* 0x0000000604047899 */ /* 0x000fc800080006ff */
[----:B------:R-:W-:-:S04]  /*1b30*/  ULOP3.LUT UR35, UR4, 0xffffff80, URZ, 0xc0, !UPT ;  /* 0xffffff8004237892 */ /* 0x000fc8000f8ec0ff */
[----:B------:R-:W-:Y:S01]  /*1b40*/  UIADD3 UR35, UPT, UPT, UR51, UR35, URZ ;  /* 0x0000002333237290 */ /* 0x000fe2000fffe0ff */
[----:B------:R-:W-:Y:S11]  /*1b50*/  BRA.U !UP0, `(.L_x_25) ;  /* 0x0000000108f87547 */ /* 0x000ff6000b800000 */
[----:B------:R-:W-:Y:S01]  /*1b60*/  UMOV UR21, UR50 ;  /* 0x0000003200157c82 */ /* 0x000fe20008000000 */
[----:B------:R-:W-:Y:S01]  /*1b70*/  UMOV UR4, UR15 ;  /* 0x0000000f00047c82 */ /* 0x000fe20008000000 */
[----:B------:R-:W-:-:S05]  /*1b80*/  UMOV UR26, 0x40 ;  /* 0x00000040001a7882 */ /* 0x000fca0000000000 */
.L_x_31:
[----:B------:R-:W-:Y:S01]  /*1b90*/  ULEA UR33, UR4, UR14, 0x3 ;  /* 0x0000000e04217291 */ /* 0x000fe2000f8e18ff */
[----:B------:R-:W-:Y:S01]  /*1ba0*/  @P3 MOV R2, 0x18000 ;  /* 0x0001800000023802 */ /* 0x000fe20000000f00 */
[----:B--2-4-:R-:W-:Y:S10]  /*1bb0*/  @P0 BRA `(.L_x_26) ;  /* 0x00000000000c0947 */ /* 0x014ff40003800000 */
[----:B------:R-:W-:-:S04]  /*1bc0*/  SHF.L.U32 R3, R12, 0x1f, RZ ;  /* 0x0000001f0c037819 */ /* 0x000fc800000006ff */
[----:B------:R-:W2:Y:S02]  /*1bd0*/  SYNCS.PHASECHK.TRANS64.TRYWAIT P0, [UR33+0x18], R3 ;  /* 0x00001803ff0075a7 */ /* 0x000ea40008001121 */
[----:B--2---:R-:W-:Y:S05]  /*1be0*/  @!P0 BRA `(.L_x_27) ;  /* 0x0000008400288947 */ /* 0x004fea0003800000 */
.L_x_26:
[----:B------:R2:W-:Y:S01]  /*1bf0*/  @P3 SYNCS.ARRIVE.TRANS64 RZ, [UR33], R2 ;  /* 0x00000002ffff39a7 */ /* 0x0005e20008000021 */
[----:B------:R-:W-:Y:S02]  /*1c00*/  ULOP3.LUT UR5, UR31, 0x2, URZ, 0xfc, !UPT ;  /* 0x000000021f057892 */ /* 0x000fe4000f8efcff */
[----:B------:R-:W-:Y:S02]  /*1c10*/  UIADD3 UR21, UPT, UPT, UR21, 0x1, URZ ;  /* 0x0000000115157890 */ /* 0x000fe4000fffe0ff */
[----:B------:R-:W-:Y:S02]  /*1c20*/  UISETP.NE.AND UP0, UPT, UR5, 0x2, UPT ;  /* 0x000000020500788c */ /* 0x000fe4000bf05270 */
[----:B------:R-:W-:-:S07]  /*1c30*/  UISETP.NE.AND UP2, UPT, UR21, 0x1, UPT ;  /* 0x000000011500788c */ /* 0x000fce000bf45270 */
[----:B------:R-:W-:Y:S05]  /*1c40*/  BRA.U UP0, `(.L_x_28) ;  /* 0x0000000100047547 */ /* 0x000fea000b800000 */
[----:B------:R-:W-:Y:S05]  /*1c50*/  BPT.TRAP 0x1 ;  /* 0x000000040000795c */ /* 0x000fea0000300000 */
.L_x_28:
[----:B------:R-:W-:Y:S04]  /*1c60*/  BSSY.RECONVERGENT B0, `(.L_x_29) ;  /* 0x0000003000007945 */ /* 0x000fe80003800200 */
[----:B------:R-:W-:Y:S05]  /*1c70*/  @!P2 BRA `(.L_x_30) ;  /* 0x000000000004a947 */ /* 0x000fea0003800000 */
[----:B------:R-:W-:Y:S05]  /*1c80*/  BPT.TRAP 0x1 ;  /* 0x000000040000795c */ /* 0x000fea0000300000 */
.L_x_30:
[----:B------:R-:W-:Y:S05]  /*1c90*/  BSYNC.RECONVERGENT B0 ;  /* 0x0000000000007941 */ /* 0x000fea0003800200 */
.L_x_29:
[----:B------:R-:W-:Y:S02]  /*1ca0*/  UIADD3 UR5, UPT, UPT, UR4, 0x1, URZ ;  /* 0x0000000104057890 */ /* 0x000fe4000fffe0ff */
[----:B------:R-:W-:Y:S02]  /*1cb0*/  ULEA UR24, UR4, UR30, 0xd ;  /* 0x0000001e04187291 */ /* 0x000fe4000f8e68ff */
[----:B------:R-:W-:Y:S02]  /*1cc0*/  UISETP.NE.AND UP0, UPT, UR5, 0x3, UPT ;  /* 0x000000030500788c */ /* 0x000fe4000bf05270 */
[----:B------:R-:W-:Y:S02]  /*1cd0*/  ULEA UR24, UR24, UR14, 0x1 ;  /* 0x0000000e18187291 */ /* 0x000fe4000f8e08ff */
[----:B------:R-:W-:Y:S02]  /*1ce0*/  USEL UR6, URZ, 0x1, UP0 ;  /* 0x00000001ff067887 */ /* 0x000fe40008000000 */
[----:B------:R-:W-:-:S02]  /*1cf0*/  USEL UR15, UR5, URZ, UP0 ;  /* 0x000000ff050f7287 */ /* 0x000fc40008000000 */
[----:B------:R-:W-:Y:S02]  /*1d00*/  ULEA UR8, UR4, UR14, 0xf ;  /* 0x0000000e04087291 */ /* 0x000fe4000f8e78ff */
[----:B------:R-:W-:Y:S01]  /*1d10*/  ULEA UR5, UR15, UR14, 0x3 ;  /* 0x0000000e0f057291 */ /* 0x000fe2000f8e18ff */
[----:B------:R-:W-:Y:S01]  /*1d20*/  LOP3.LUT R12, R12, UR6, RZ, 0x3c, !PT ;  /* 0x000000060c0c7c12 */ /* 0x000fe2000f8e3cff */
[----:B------:R-:W-:Y:S02]  /*1d30*/  UIADD3 UR6, UP1, UPT, UR40, 0x80, URZ ;  /* 0x0000008028067890 */ /* 0x000fe4000ff3e0ff */
[----:B------:R-:W-:Y:S01]  /*1d40*/  UIADD3 UR4, UP0, UPT, UR40, 0x180, URZ ;  /* 0x0000018028047890 */ /* 0x000fe2000ff1e0ff */
[----:B-1----:R-:W-:Y:S01]  /*1d50*/  SHF.L.U32 R0, R12, 0x1f, RZ ;  /* 0x0000001f0c007819 */ /* 0x002fe200000006ff */
[----:B------:R-:W-:Y:S02]  /*1d60*/  UIADD3 UR34, UPT, UPT, UR26, -0x40, URZ ;  /* 0xffffffc01a227890 */ /* 0x000fe4000fffe0ff */
[----:B------:R-:W-:Y:S01]  /*1d70*/  ULOP3.LUT UR33, UR33, 0xfefffff8, URZ, 0xc0, !UPT ;  /* 0xfefffff821217892 */ /* 0x000fe2000f8ec0ff */
[----:B------:R3:W4:Y:S01]  /*1d80*/  SYNCS.PHASECHK.TRANS64.TRYWAIT P0, [UR5+0x18], R0 ;  /* 0x00001800ff0075a7 */ /* 0x0007220008001105 */
[----:B------:R-:W-:-:S02]  /*1d90*/  UIADD3.X UR7, UPT, UPT, URZ, UR41, URZ, UP1, !UPT ;  /* 0x00000029ff077290 */ /* 0x000fc40008ffe4ff */
[----:B------:R-:W-:Y:S02]  /*1da0*/  UIADD3 UR32, UPT, UPT, UR24, 0x8400, URZ ;  /* 0x0000840018207890 */ /* 0x000fe4000fffe0ff */
[----:B------:R-:W-:Y:S02]  /*1db0*/  UPRMT UR13, URZ, 0x5410, UR29 ;  /* 0x00005410ff0d7896 */ /* 0x000fe4000800001d */
[----:B------:R-:W-:Y:S02]  /*1dc0*/  UIADD3 UR24, UPT, UPT, UR24, 0xa400, URZ ;  /* 0x0000a40018187890 */ /* 0x000fe4000fffe0ff */
[----:B------:R-:W-:Y:S02]  /*1dd0*/  UIADD3.X UR5, UPT, UPT, URZ, UR41, URZ, UP0, !UPT ;  /* 0x00000029ff057290 */ /* 0x000fe400087fe4ff */
[----:B------:R-:W-:Y:S02]  /*1de0*/  UIADD3 UR16, UPT, UPT, UR8, 0x14400, URZ ;  /* 0x0001440008107890 */ /* 0x000fe4000fffe0ff */
[----:B------:R-:W-:Y:S01]  /*1df0*/  UIADD3 UR8, UPT, UPT, UR8, 0x18400, URZ ;  /* 0x0001840008087890 */ /* 0x000fe2000fffe0ff */
[----:B------:R-:W-:Y:S01]  /*1e00*/  UMOV UR22, 0x0 ;  /* 0x0000000000167882 */ /* 0x000fe20000000000 */
[----:B------:R-:W-:Y:S01]  /*1e10*/  UMOV UR23, 0x10000000 ;  /* 0x1000000000177882 */ /* 0x000fe20000000000 */
[----:B------:R-:W-:Y:S01]  /*1e20*/  UMOV UR27, UR35 ;  /* 0x00000023001b7c82 */ /* 0x000fe20008000000 */
[----:B------:R-:W-:Y:S01]  /*1e30*/  UMOV UR28, UR36 ;  /* 0x00000024001c7c82 */ /* 0x000fe20008000000 */
[----:B------:R-:W-:Y:S01]  /*1e40*/  UMOV UR25, UR33 ;  /* 0x0000002100197c82 */ /* 0x000fe20008000000 */
[----:B------:R-:W-:Y:S01]  /*1e50*/  UMOV UR20, UR36 ;  /* 0x0000002400147c82 */ /* 0x000fe20008000000 */
[----:B------:R-:W-:Y:S01]  /*1e60*/  UMOV UR17, UR33 ;  /* 0x0000002100117c82 */ /* 0x000fe20008000000 */
[----:B------:R-:W-:Y:S01]  /*1e70*/  UMOV UR18, UR34 ;  /* 0x0000002200127c82 */ /* 0x000fe20008000000 */
[----:B------:R-:W-:Y:S01]  /*1e80*/  UTMALDG.3D.MULTICAST.2CTA [UR32], [UR6], UR13, desc[UR22] ;  /* 0x00001620060073b4 */ /* 0x000fe2000821180d */
[----:B------:R-:W-:Y:S01]  /*1e90*/  UMOV UR10, UR26 ;  /* 0x0000001a000a7c82 */ /* 0x000fe20008000000 */
[----:B------:R-:W-:Y:S01]  /*1ea0*/  UMOV UR11, UR19 ;  /* 0x00000013000b7c82 */ /* 0x000fe20008000000 */
[----:B------:R-:W-:Y:S01]  /*1eb0*/  UMOV UR12, UR36 ;  /* 0x00000024000c7c82 */ /* 0x000fe20008000000 */
[----:B------:R-:W-:Y:S01]  /*1ec0*/  UMOV UR9, UR33 ;  /* 0x0000002100097c82 */ /* 0x000fe20008000000 */
[----:B------:R1:W-:Y:S01]  /*1ed0*/  UTMALDG.3D.MULTICAST.2CTA [UR24], [UR6], UR13, desc[UR22] ;  /* 0x00001618060073b4 */ /* 0x0003e2000821180d */
[----:B------:R-:W-:Y:S01]  /*1ee0*/  UTMALDG.3D.2CTA [UR16], [UR4], desc[UR22] ;  /* 0x00001610040075b4 */ /* 0x000fe20008211000 */
[----:B------:R2:W-:Y:S01]  /*1ef0*/  UTMALDG.3D.2CTA [UR8], [UR4], desc[UR22] ;  /* 0x00001608040075b4 */ /* 0x0005e20008211000 */
[----:B-1----:R-:W-:Y:S01]  /*1f00*/  UIADD3 UR26, UPT, UPT, UR26, 0x80, URZ ;  /* 0x000000801a1a7890 */ /* 0x002fe2000fffe0ff */
[----:B------:R-:W-:Y:S01]  /*1f10*/  UMOV UR13, UR37 ;  /* 0x00000025000d7c82 */ /* 0x000fe20008000000 */
[----:B--2---:R-:W-:Y:S01]  /*1f20*/  UMOV UR4, UR15 ;  /* 0x0000000f00047c82 */ /* 0x004fe20008000000 */
[----:B---3--:R-:W-:Y:S09]  /*1f30*/  BRA.U UP2, `(.L_x_31) ;  /* 0xfffffffd02147547 */ /* 0x008ff2000b83ffff */
.L_x_25:
[----:B------:R-:W-:Y:S01]  /*1f40*/  ULEA UR4, UR15, UR14, 0x3 ;  /* 0x0000000e0f047291 */ /* 0x000fe2000f8e18ff */
[----:B-1----:R-:W-:Y:S01]  /*1f50*/  SHF.L.U32 R0, R12, 0x1f, RZ ;  /* 0x0000001f0c007819 */ /* 0x002fe200000006ff */
[----:B------:R-:W-:Y:S01]  /*1f60*/  @!P1 SYNCS.ARRIVE.TRANS64.A1T0 RZ, [UR14+0x78], RZ ;  /* 0x000078ffffff99a7 */ /* 0x000fe2000810000e */
[----:B------:R-:W-:-:S06]  /*1f70*/  UISETP.GT.AND UP0, UPT, UR49, UR48, UPT ;  /* 0x000000303100728c */ /* 0x000fcc000bf04270 */
[----:B------:R1:W3:Y:S03]  /*1f80*/  SYNCS.PHASECHK.TRANS64.TRYWAIT P1, [UR4+0x18], R0 ;  /* 0x00001800ff0075a7 */ /* 0x0002e60008021104 */
[----:B------:R-:W-:Y:S05]  /*1f90*/  BRA.U !UP0, `(.L_x_32) ;  /* 0x0000000508047547 */ /* 0x000fea000b800000 */
[----:B------:R-:W-:Y:S01]  /*1fa0*/  UIADD3 UR21, UPT, UPT, UR52, UR13, URZ ;  /* 0x0000000d34157290 */ /* 0x000fe2000fffe0ff */
[----:B------:R-:W-:-:S11]  /*1fb0*/  UMOV UR6, UR15 ;  /* 0x0000000f00067c82 */ /* 0x000fd60008000000 */
.L_x_40:
[----:B------:R-:W-:Y:S01]  /*1fc0*/  ULEA UR7, UR6, UR14, 0x3 ;  /* 0x0000000e06077291 */ /* 0x000fe2000f8e18ff */
[----:B---3--:R-:W-:Y:S01]  /*1fd0*/  @P3 MOV R2, 0x18000 ;  /* 0x0001800000023802 */ /* 0x008fe20000000f00 */
[----:B--23--:R-:W-:Y:S10]  /*1fe0*/  @P1 BRA `(.L_x_33) ;  /* 0x00000000000c1947 */ /* 0x00cff40003800000 */
[----:B------:R-:W-:-:S04]  /*1ff0*/  SHF.L.U32 R3, R12, 0x1f, RZ ;  /* 0x0000001f0c037819 */ /* 0x000fc800000006ff */
[----:B--2-4-:R-:W2:Y:S02]  /*2000*/  SYNCS.PHASECHK.TRANS64.TRYWAIT P0, [UR7+0x18], R3 ;  /* 0x00001803ff0075a7 */ /* 0x014ea40008001107 */
[----:B--2---:R-:W-:Y:S05]  /*2010*/  @!P0 BRA `(.L_x_34) ;  /* 0x0000008000348947 */ /* 0x004fea0003800000 */
.L_x_33:
[----:B------:R3:W-:Y:S01]  /*2020*/  @P3 SYNCS.ARRIVE.TRANS64 RZ, [UR7], R2 ;  /* 0x00000002ffff39a7 */ /* 0x0007e20008000007 */
[----:B------:R-:W-:-:S04]  /*2030*/  ULOP3.LUT UR4, UR31, 0x2, URZ, 0xfc, !UPT ;  /* 0x000000021f047892 */ /* 0x000fc8000f8efcff */
[----:B------:R-:W-:-:S09]  /*2040*/  UISETP.NE.AND UP0, UPT, UR4, 0x2, UPT ;  /* 0x000000020400788c */ /* 0x000fd2000bf05270 */
[----:B------:R-:W-:Y:S05]  /*2050*/  BRA.U UP0, `(.L_x_35) ;  /* 0x0000000100047547 */ /* 0x000fea000b800000 */
[----:B------:R-:W-:Y:S05]  /*2060*/  BPT.TRAP 0x1 ;  /* 0x000000040000795c */ /* 0x000fea0000300000 */
.L_x_35:
[----:B------:R-:W-:Y:S04]  /*2070*/  BSSY.RECONVERGENT B0, `(.L_x_36) ;  /* 0x0000003000007945 */ /* 0x000fe80003800200 */
[----:B------:R-:W-:Y:S05]  /*2080*/  @!P2 BRA `(.L_x_37) ;  /* 0x000000000004a947 */ /* 0x000fea0003800000 */
[----:B------:R-:W-:Y:S05]  /*2090*/  BPT.TRAP 0x1 ;  /* 0x000000040000795c */ /* 0x000fea0000300000 */
.L_x_37:
[----:B------:R-:W-:Y:S05]  /*20a0*/  BSYNC.RECONVERGENT B0 ;  /* 0x0000000000007941 */ /* 0x000fea0003800200 */
.L_x_36:
[----:B------:R-:W-:Y:S01]  /*20b0*/  UIADD3 UR4, UPT, UPT, UR6, 0x1, URZ ;  /* 0x0000000106047890 */ /* 0x000fe2000fffe0ff */
[----:B------:R-:W-:Y:S01]  /*20c0*/  BSSY.RECONVERGENT B0, `(.L_x_38) ;  /* 0x000002a000007945 */ /* 0x000fe20003800200 */
[----:B--2-4-:R-:W-:Y:S02]  /*20d0*/  ELECT P0, URZ, PT ;  /* 0x0000000000ff782f */ /* 0x014fe40003800000 */
[----:B------:R-:W-:-:S04]  /*20e0*/  UISETP.NE.AND UP0, UPT, UR4, 0x3, UPT ;  /* 0x000000030400788c */ /* 0x000fc8000bf05270 */
[----:B------:R-:W-:Y:S02]  /*20f0*/  USEL UR5, URZ, 0x1, UP0 ;  /* 0x00000001ff057887 */ /* 0x000fe40008000000 */
[----:B------:R-:W-:-:S04]  /*2100*/  USEL UR15, UR4, URZ, UP0 ;  /* 0x000000ff040f7287 */ /* 0x000fc80008000000 */
[----:B------:R-:W-:Y:S01]  /*2110*/  ULEA UR4, UR15, UR14, 0x3 ;  /* 0x0000000e0f047291 */ /* 0x000fe2000f8e18ff */
[----:B------:R-:W-:-:S04]  /*2120*/  LOP3.LUT R12, R12, UR5, RZ, 0x3c, !PT ;  /* 0x000000050c0c7c12 */ /* 0x000fc8000f8e3cff */
[----:B-1----:R-:W-:-:S04]  /*2130*/  SHF.L.U32 R0, R12, 0x1f, RZ ;  /* 0x0000001f0c007819 */ /* 0x002fc800000006ff */
[----:B------:R1:W2:Y:S01]  /*2140*/  SYNCS.PHASECHK.TRANS64.TRYWAIT P1, [UR4+0x18], R0 ;  /* 0x00001800ff0075a7 */ /* 0x0002a20008021104 */
[----:B------:R-:W-:Y:S05]  /*2150*/  @!P0 BRA `(.L_x_39) ;  /* 0x0000000000808947 */ /* 0x000fea0003800000 */
[----:B------:R-:W-:Y:S02]  /*2160*/  ULEA UR24, UR6, UR30, 0xd ;  /* 0x0000001e06187291 */ /* 0x000fe4000f8e68ff */
[----:B------:R-:W-:Y:S02]  /*2170*/  UIADD3 UR4, UP1, UPT, UR40, 0x80, URZ ;  /* 0x0000008028047890 */ /* 0x000fe4000ff3e0ff */
[----:B------:R-:W-:Y:S02]  /*2180*/  ULEA UR24, UR24, UR14, 0x1 ;  /* 0x0000000e18187291 */ /* 0x000fe4000f8e08ff */
[----:B------:R-:W-:Y:S02]  /*2190*/  USHF.L.U32 UR34, UR13, 0x7, URZ ;  /* 0x000000070d227899 */ /* 0x000fe400080006ff */
[----:B------:R-:W-:Y:S02]  /*21a0*/  ULEA UR8, UR6, UR14, 0xf ;  /* 0x0000000e06087291 */ /* 0x000fe4000f8e78ff */
[----:B------:R-:W-:-:S02]  /*21b0*/  UIADD3 UR22, UP0, UPT, UR40, 0x180, URZ ;  /* 0x0000018028167890 */ /* 0x000fc4000ff1e0ff */
[----:B------:R-:W-:Y:S02]  /*21c0*/  ULOP3.LUT UR33, UR7, 0xfefffff8, URZ, 0xc0, !UPT ;  /* 0xfefffff807217892 */ /* 0x000fe4000f8ec0ff */
[----:B------:R-:W-:Y:S02]  /*21d0*/  UIADD3.X UR5, UPT, UPT, URZ, UR41, URZ, UP1, !UPT ;  /* 0x00000029ff057290 */ /* 0x000fe40008ffe4ff */
[----:B------:R-:W-:Y:S02]  /*21e0*/  UIADD3 UR32, UPT, UPT, UR24, 0x8400, URZ ;  /* 0x0000840018207890 */ /* 0x000fe4000fffe0ff */
[----:B------:R-:W-:Y:S02]  /*21f0*/  UPRMT UR10, URZ, 0x5410, UR29 ;  /* 0x00005410ff0a7896 */ /* 0x000fe4000800001d */
[----:B------:R-:W-:Y:S02]  /*2200*/  UIADD3 UR26, UPT, UPT, UR34, 0x40, URZ ;  /* 0x00000040221a7890 */ /* 0x000fe4000fffe0ff */
[----:B------:R-:W-:-:S02]  /*2210*/  UIADD3 UR24, UPT, UPT, UR24, 0xa400, URZ ;  /* 0x0000a40018187890 */ /* 0x000fc4000fffe0ff */
        /* <DEDUP_REMOVED lines=13> */
[----:B------:R-:W-:Y:S01]  /*22f0*/  UMOV UR12, UR36 ;  /* 0x00000024000c7c82 */ /* 0x000fe20008000000 */
[----:B------:R-:W-:Y:S01]  /*2300*/  UMOV UR9, UR33 ;  /* 0x0000002100097c82 */ /* 0x000fe20008000000 */
[----:B------:R4:W-:Y:S01]  /*2310*/  UTMALDG.3D.MULTICAST.2CTA [UR24], [UR4], UR10, desc[UR38] ;  /* 0x00002618040073b4 */ /* 0x0009e2000821180a */
[----:B------:R1:W-:Y:S01]  /*2320*/  UTMALDG.3D.2CTA [UR16], [UR22], desc[UR38] ;  /* 0x00002610160075b4 */ /* 0x0003e20008211000 */
[----:B----4-:R-:W-:-:S02]  /*2330*/  UMOV UR10, UR26 ;  /* 0x0000001a000a7c82 */ /* 0x010fc40008000000 */
[----:B------:R1:W-:Y:S02]  /*2340*/  UTMALDG.3D.2CTA [UR8], [UR22], desc[UR38] ;  /* 0x00002608160075b4 */ /* 0x0003e40008211000 */
[----:B-1----:R-:W-:Y:S01]  /*2350*/  NOP ;  /* 0x0000000000007918 */ /* 0x002fe20000000000 */
.L_x_39:
[----:B------:R-:W-:Y:S05]  /*2360*/  BSYNC.RECONVERGENT B0 ;  /* 0x0000000000007941 */ /* 0x000fea0003800200 */
.L_x_38:
[----:B------:R-:W-:Y:S01]  /*2370*/  UIADD3 UR13, UPT, UPT, UR13, 0x1, URZ ;  /* 0x000000010d0d7890 */ /* 0x000fe2000fffe0ff */
[----:B------:R-:W-:-:S03]  /*2380*/  UMOV UR6, UR15 ;  /* 0x0000000f00067c82 */ /* 0x000fc60008000000 */
[----:B------:R-:W-:-:S09]  /*2390*/  UISETP.NE.AND UP0, UPT, UR13, UR21, UPT ;  /* 0x000000150d00728c */ /* 0x000fd2000bf05270 */
[----:B------:R-:W-:Y:S05]  /*23a0*/  BRA.U UP0, `(.L_x_40) ;  /* 0xfffffffd00047547 */ /* 0x000fea000b83ffff */
.L_x_32:
[C---:B------:R-:W-:Y:S01]  /*23b0*/  LEA R3, R11.reuse, UR14, 0x3 ;  /* 0x0000000e0b037c11 */ /* 0x040fe2000f8e18ff */
[----:B------:R-:W-:Y:S01]  /*23c0*/  NOP ;  /* 0x0000000000007918 */ /* 0x000fe20000000000 */
[----:B-1----:R-:W-:Y:S02]  /*23d0*/  SHF.L.U32 R0, R10, 0x1f, RZ ;  /* 0x0000001f0a007819 */ /* 0x002fe400000006ff */
[----:B------:R-:W-:Y:S02]  /*23e0*/  LEA R5, R11, UR14, 0x4 ;  /* 0x0000000e0b057c11 */ /* 0x000fe4000f8e20ff */
[----:B--2-4-:R-:W1:Y:S02]  /*23f0*/  SYNCS.PHASECHK.TRANS64.TRYWAIT P0, [R3+URZ+0x80], R0 ;  /* 0x00008000030075a7 */ /* 0x014e6400080011ff */
[----:B-1----:R-:W-:Y:S05]  /*2400*/  @!P0 BRA `(.L_x_41) ;  /* 0x0000007c00508947 */ /* 0x002fea0003800000 */
.L_x_153:
[----:B------:R-:W2:Y:S01]  /*2410*/  LDS.128 R4, [R5+0x110] ;  /* 0x0001100005047984 */ /* 0x000ea20000000c00 */
[----:B------:R-:W-:Y:S01]  /*2420*/  UISETP.GE.AND UP0, UPT, UR45, 0x1, UPT ;  /* 0x000000012d00788c */ /* 0x000fe2000bf06270 */
[----:B------:R-:W-:Y:S01]  /*2430*/  @!PT LDS RZ, [RZ] ;  /* 0x00000000fffff984 */ /* 0x000fe20000000800 */
[----:B------:R-:W-:Y:S01]  /*2440*/  @!PT LDS RZ, [RZ] ;  /* 0x00000000fffff984 */ /* 0x000fe20000000800 */
[----:B------:R-:W-:Y:S01]  /*2450*/  @!PT LDS RZ, [RZ] ;  /* 0x00000000fffff984 */ /* 0x000fe20000000800 */
[----:B------:R-:W-:Y:S01]  /*2460*/  @!PT LDS RZ, [RZ] ;  /* 0x00000000fffff984 */ /* 0x000fe20000000800 */
[----:B------:R4:W-:Y:S06]  /*2470*/  MEMBAR.ALL.CTA ;  /* 0x0000000000007992 */ /* 0x0009ec0000008000 */
[----:B----4-:R-:W4:Y:S01]  /*2480*/  FENCE.VIEW.ASYNC.S ;  /* 0x00000000000073c6 */ /* 0x010f220000000000 */
[----:B--2---:R-:W-:-:S13]  /*2490*/  LOP3.LUT P0, RZ, R6, 0x1, RZ, 0xc0, !PT ;  /* 0x0000000106ff7812 */ /* 0x004fda000780c0ff */
[----:B----4-:R-:W-:Y:S01]  /*24a0*/  VOTEU.ANY UP1, P0 ;  /* 0x0000000000ff7886 */ /* 0x010fe20000020100 */
[----:B------:R-:W-:-:S13]  /*24b0*/  PLOP3.LUT P0, PT, PT, PT, UP1, 0x80, 0x8 ;  /* 0x000000000008781c */ /* 0x000fda0003f0f018 */
[----:B-1----:R-:W-:Y:S02]  /*24c0*/  @P0 LOP3.LUT R0, R5, 0xffff, RZ, 0xc0, !PT ;  /* 0x0000ffff05000812 */ /* 0x002fe400078ec0ff */
[----:B---3--:R-:W-:Y:S02]  /*24d0*/  @P0 MOV R2, R4 ;  /* 0x0000000400020202 */ /* 0x008fe40000000f00 */
[----:B------:R-:W-:Y:S01]  /*24e0*/  @P0 R2UR UR5, R0 ;  /* 0x00000000000502ca */ /* 0x000fe200000e0000 */
[----:B------:R-:W-:Y:S01]  /*24f0*/  VIADD R0, R3, 0x90 ;  /* 0x0000009003007836 */ /* 0x000fe20000000000 */
[----:B------:R-:W-:Y:S02]  /*2500*/  @P0 SHF.R.U32.HI R4, RZ, 0x10, R5 ;  /* 0x00000010ff040819 */ /* 0x000fe40000011605 */
[----:B------:R-:W-:Y:S02]  /*2510*/  @P0 R2UR UR6, R2 ;  /* 0x00000000020602ca */ /* 0x000fe400000e0000 */
[----:B------:R-:W-:-:S02]  /*2520*/  PRMT R0, RZ, 0x654, R0 ;  /* 0x00000654ff007816 */ /* 0x000fc40000000000 */
[----:B------:R-:W-:Y:S02]  /*2530*/  @P0 R2UR UR4, R4 ;  /* 0x00000000040402ca */ /* 0x000fe400000e0000 */
[----:B------:R1:W-:Y:S03]  /*2540*/  SYNCS.ARRIVE.TRANS64.RED.A1T0 RZ, [R0+URZ], RZ ;  /* 0x000000ff00ff79a7 */ /* 0x0003e600081004ff */
[----:B------:R-:W-:-:S04]  /*2550*/  @UP1 UMOV UR42, UR5 ;  /* 0x00000005002a1c82 */ /* 0x000fc80008000000 */
[----:B------:R-:W-:-:S04]  /*2560*/  @UP1 UMOV UR43, UR6 ;  /* 0x00000006002b1c82 */ /* 0x000fc80008000000 */
[----:B------:R-:W-:Y:S01]  /*2570*/  @UP1 UMOV UR36, UR4 ;  /* 0x0000000400241c82 */ /* 0x000fe20008000000 */
[----:B------:R-:W-:Y:S05]  /*2580*/  BRA.U !UP0, `(.L_x_42) ;  /* 0x0000000108d47547 */ /* 0x000fea000b800000 */
[----:B------:R-:W2:Y:S01]  /*2590*/  LDCU.128 UR16, c[0x0][0xb10] ;  /* 0x00016200ff1077ac */ /* 0x000ea20008000c00 */
[----:B------:R-:W3:Y:S01]  /*25a0*/  LDCU UR23, c[0x0][0xb20] ;  /* 0x00016400ff1777ac */ /* 0x000ee20008000800 */
[----:B------:R-:W4:Y:S01]  /*25b0*/  LDCU UR22, c[0x0][0xb0c] ;  /* 0x00016180ff1677ac */ /* 0x000f220008000800 */
[----:B------:R-:W1:Y:S01]  /*25c0*/  LDCU.64 UR8, c[0x0][0xb28] ;  /* 0x00016500ff0877ac */ /* 0x000e620008000a00 */
[----:B------:R-:W-:Y:S02]  /*25d0*/  UISETP.NE.AND UP3, UPT, UR45, 0x1, UPT ;  /* 0x000000012d00788c */ /* 0x000fe4000bf65270 */
[----:B--2---:R-:W-:Y:S02]  /*25e0*/  UIMAD.WIDE.U32 UR6, UR44, UR19, URZ ;  /* 0x000000132c0672a5 */ /* 0x004fe4000f8e00ff */
[----:B------:R-:W-:Y:S02]  /*25f0*/  UIMAD.WIDE.U32 UR4, UR46, UR16, URZ ;  /* 0x000000102e0472a5 */ /* 0x000fe4000f8e00ff */
[----:B------:R-:W-:-:S02]  /*2600*/  UISETP.NE.AND UP0, UPT, UR18, 0x1, UPT ;  /* 0x000000011200788c */ /* 0x000fc4000bf05270 */
[----:B------:R-:W-:Y:S01]  /*2610*/  UIMAD.WIDE.U32 UR20, UR42, UR19, URZ ;  /* 0x000000132a1472a5 */ /* 0x000fe2000f8e00ff */
[----:B------:R-:W-:Y:S02]  /*2620*/  UMOV UR6, UR7 ;  /* 0x0000000700067c82 */ /* 0x000fe40008000000 */
[----:B------:R-:W-:Y:S01]  /*2630*/  UMOV UR4, UR5 ;  /* 0x0000000500047c82 */ /* 0x000fe20008000000 */
[----:B---3--:R-:W-:Y:S02]  /*2640*/  USHF.R.U32.HI UR6, URZ, UR23, UR6 ;  /* 0x00000017ff067299 */ /* 0x008fe40008011606 */
[----:B----4-:R-:W-:Y:S02]  /*2650*/  UISETP.NE.AND UP2, UPT, UR22, 0x1, UPT ;  /* 0x000000011600788c */ /* 0x010fe4000bf45270 */
[----:B------:R-:W-:Y:S02]  /*2660*/  USHF.R.U32.HI UR4, URZ, UR17, UR4 ;  /* 0x00000011ff047299 */ /* 0x000fe40008011604 */
[----:B------:R-:W-:-:S02]  /*2670*/  USEL UR5, UR44, UR6, !UP0 ;  /* 0x000000062c057287 */ /* 0x000fc4000c000000 */
[----:B------:R-:W-:Y:S02]  /*2680*/  USEL UR6, UR46, UR4, !UP2 ;  /* 0x000000042e067287 */ /* 0x000fe4000d000000 */
[----:B-1----:R-:W-:Y:S01]  /*2690*/  UIMAD.WIDE.U32 UR10, UR5, UR8, URZ ;  /* 0x00000008050a72a5 */ /* 0x002fe2000f8e00ff */
[----:B------:R-:W-:Y:S01]  /*26a0*/  UMOV UR4, UR21 ;  /* 0x0000001500047c82 */ /* 0x000fe20008000000 */
[----:B------:R-:W-:Y:S02]  /*26b0*/  UIMAD.WIDE.U32 UR12, UR43, UR16, URZ ;  /* 0x000000102b0c72a5 */ /* 0x000fe4000f8e00ff */
[----:B------:R-:W-:-:S03]  /*26c0*/  UIMAD.WIDE.U32 UR20, UR6, UR8, URZ ;  /* 0x00000008061472a5 */ /* 0x000fc6000f8e00ff */
[----:B------:R-:W-:Y:S01]  /*26d0*/  UMOV UR10, UR11 ;  /* 0x0000000b000a7c82 */ /* 0x000fe20008000000 */
[----:B------:R-:W-:Y:S02]  /*26e0*/  USHF.R.U32.HI UR4, URZ, UR23, UR4 ;  /* 0x00000017ff047299 */ /* 0x000fe40008011604 */
[----:B------:R-:W-:Y:S01]  /*26f0*/  @UP3 USHF.R.U32.HI UR5, URZ, UR9, UR10 ;  /* 0x00000009ff053299 */ /* 0x000fe2000801160a */
[----:B------:R-:W-:Y:S01]  /*2700*/  UMOV UR12, UR13 ;  /* 0x0000000d000c7c82 */ /* 0x000fe20008000000 */
[----:B------:R-:W-:Y:S01]  /*2710*/  UMOV UR20, UR21 ;  /* 0x0000001500147c82 */ /* 0x000fe20008000000 */
[----:B------:R-:W-:Y:S02]  /*2720*/  USHF.R.U32.HI UR17, URZ, UR17, UR12 ;  /* 0x00000011ff117299 */ /* 0x000fe4000801160c */
[----:B------:R-:W-:Y:S02]  /*2730*/  USEL UR4, UR42, UR4, !UP0 ;  /* 0x000000042a047287 */ /* 0x000fe4000c000000 */
[----:B------:R-:W-:-:S02]  /*2740*/  @UP3 USHF.R.U32.HI UR6, URZ, UR9, UR20 ;  /* 0x00000009ff063299 */ /* 0x000fc40008011614 */
[----:B------:R-:W-:Y:S02]  /*2750*/  UIMAD UR7, UR45, UR5, URZ ;  /* 0x000000052d0772a4 */ /* 0x000fe4000f8e02ff */
[----:B------:R-:W-:Y:S02]  /*2760*/  USEL UR5, UR43, UR17, !UP2 ;  /* 0x000000112b057287 */ /* 0x000fe4000d000000 */
[----:B------:R-:W-:Y:S02]  /*2770*/  UIMAD UR10, UR45, UR6, URZ ;  /* 0x000000062d0a72a4 */ /* 0x000fe4000f8e02ff */
[----:B------:R-:W-:Y:S02]  /*2780*/  UISETP.GE.AND UP0, UPT, UR4, UR7, UPT ;  /* 0x000000070400728c */ /* 0x000fe4000bf06270 */
[----:B------:R-:W-:Y:S02]  /*2790*/  UIMAD.WIDE.U32 UR12, UR4, UR8, URZ ;  /* 0x00000008040c72a5 */ /* 0x000fe4000f8e00ff */
[----:B------:R-:W-:-:S02]  /*27a0*/  UISETP.GE.OR UP0, UPT, UR5, UR10, UP0 ;  /* 0x0000000a0500728c */ /* 0x000fc40008706670 */
        /* <DEDUP_REMOVED lines=19> */
.L_x_42:
[----:B------:R-:W2:Y:S02]  /*28e0*/  LDCU UR4, c[0x0][0xb30] ;  /* 0x00016600ff0477ac */ /* 0x000ea40008000800 */
[----:B--2---:R-:W-:-:S09]  /*28f0*/  UISETP.NE.AND UP0, UPT, UR4, 0x1, UPT ;  /* 0x000000010400788c */ /* 0x004fd2000bf05270 */
[----:B------:R-:W-:Y:S05]  /*2900*/  BRA.U UP0, `(.L_x_43) ;  /* 0x0000000100447547 */ /* 0x000fea000b800000 */
[----:B------:R-:W2:Y:S01]  /*2910*/  LDCU.128 UR8, c[0x0][0xb10] ;  /* 0x00016200ff0877ac */ /* 0x000ea20008000c00 */
[----:B------:R-:W3:Y:S01]  /*2920*/  LDCU UR12, c[0x0][0xb0c] ;  /* 0x00016180ff0c77ac */ /* 0x000ee20008000800 */
[----:B------:R-:W4:Y:S01]  /*2930*/  LDCU UR13, c[0x0][0xb20] ;  /* 0x00016400ff0d77ac */ /* 0x000f220008000800 */
[----:B--2---:R-:W-:Y:S02]  /*2940*/  UIMAD.WIDE.U32 UR6, UR43, UR8, URZ ;  /* 0x000000082b0672a5 */ /* 0x004fe4000f8e00ff */
[----:B------:R-:W-:Y:S02]  /*2950*/  UIMAD.WIDE.U32 UR4, UR42, UR11, URZ ;  /* 0x0000000b2a0472a5 */ /* 0x000fe4000f8e00ff */
[----:B---3--:R-:W-:Y:S02]  /*2960*/  UISETP.NE.AND UP2, UPT, UR12, 0x1, UPT ;  /* 0x000000010c00788c */ /* 0x008fe4000bf45270 */
[----:B------:R-:W-:Y:S01]  /*2970*/  UISETP.NE.AND UP0, UPT, UR10, 0x1, UPT ;  /* 0x000000010a00788c */ /* 0x000fe2000bf05270 */
[----:B------:R-:W-:-:S02]  /*2980*/  UMOV UR6, UR7 ;  /* 0x0000000700067c82 */ /* 0x000fc40008000000 */
[----:B------:R-:W-:Y:S01]  /*2990*/  UMOV UR4, UR5 ;  /* 0x0000000500047c82 */ /* 0x000fe20008000000 */
[----:B------:R-:W-:Y:S02]  /*29a0*/  USHF.R.U32.HI UR9, URZ, UR9, UR6 ;  /* 0x00000009ff097299 */ /* 0x000fe40008011606 */
[----:B----4-:R-:W-:Y:S02]  /*29b0*/  USHF.R.U32.HI UR4, URZ, UR13, UR4 ;  /* 0x0000000dff047299 */ /* 0x010fe40008011604 */
[----:B------:R-:W-:Y:S02]  /*29c0*/  USEL UR5, UR43, UR9, !UP2 ;  /* 0x000000092b057287 */ /* 0x000fe4000d000000 */
[----:B------:R-:W-:-:S04]  /*29d0*/  USEL UR4, UR42, UR4, !UP0 ;  /* 0x000000042a047287 */ /* 0x000fc8000c000000 */
[----:B------:R-:W-:Y:S02]  /*29e0*/  UIADD3 UR6, UPT, UPT, UR5, -UR4, URZ ;  /* 0x8000000405067290 */ /* 0x000fe4000fffe0ff */
[----:B------:R-:W-:Y:S02]  /*29f0*/  UIADD3 UR4, UPT, UPT, -UR5, UR4, URZ ;  /* 0x0000000405047290 */ /* 0x000fe4000fffe1ff */
[----:B------:R-:W-:Y:S02]  /*2a00*/  UIMAD UR42, UR6, UR10, UR42 ;  /* 0x0000000a062a72a4 */ /* 0x000fe4000f8e022a */
[----:B------:R-:W-:-:S12]  /*2a10*/  UIMAD UR43, UR4, UR12, UR43 ;  /* 0x0000000c042b72a4 */ /* 0x000fd8000f8e022b */
.L_x_43:
[----:B------:R-:W-:Y:S01]  /*2a20*/  VIADD R11, R11, 0x1 ;  /* 0x000000010b0b7836 */ /* 0x000fe20000000000 */
[----:B------:R-:W-:Y:S01]  /*2a30*/  R2UR UR4, R82 ;  /* 0x00000000520472ca */ /* 0x000fe200000e0000 */
[----:B------:R-:W-:Y:S01]  /*2a40*/  UIADD3 UR24, UPT, UPT, UR42, UR63, URZ ;  /* 0x0000003f2a187290 */ /* 0x000fe2000fffe0ff */
[----:B------:R-:W-:Y:S02]  /*2a50*/  PLOP3.LUT P1, PT, PT, PT, PT, 0x80, 0x8 ;  /* 0x000000000008781c */ /* 0x000fe40003f2f070 */
[----:B------:R-:W-:-:S04]  /*2a60*/  ISETP.NE.AND P0, PT, R11, 0x2, PT ;  /* 0x000000020b00780c */ /* 0x000fc80003f05270 */
[----:B------:R-:W-:Y:S02]  /*2a70*/  SEL R3, RZ, 0x1, P0 ;  /* 0x00000001ff037807 */ /* 0x000fe40000000000 */
[----:B------:R-:W-:Y:S02]  /*2a80*/  SEL R11, R11, RZ, P0 ;  /* 0x000000ff0b0b7207 */ /* 0x000fe40000000000 */
[----:B------:R-:W-:Y:S01]  /*2a90*/  LOP3.LUT R10, R10, R3, RZ, 0x3c, !PT ;  /* 0x000000030a0a7212 */ /* 0x000fe200078e3cff */
[----:B------:R-:W-:Y:S01]  /*2aa0*/  UIADD3 UR20, UPT, UPT, UR43, UR4, URZ ;  /* 0x000000042b147290 */ /* 0x000fe2000fffe0ff */
[----:B------:R-:W-:Y:S11]  /*2ab0*/  BRA.U UP1, `(.L_x_44) ;  /* 0xffffffed01b47547 */ /* 0x000ff6000b83ffff */
[----:B------:R-:W-:Y:S01]  /*2ac0*/  UIADD3 UR14, UPT, UPT, UR14, 0x18, URZ ;  /* 0x000000180e0e7890 */ /* 0x000fe2000fffe0ff */
[----:B------:R-:W-:-:S03]  /*2ad0*/  SHF.L.U32 R3, R12, 0x1f, RZ ;  /* 0x0000001f0c037819 */ /* 0x000fc600000006ff */
[----:B------:R-:W-:-:S09]  /*2ae0*/  ULEA UR4, UR15, UR14, 0x3 ;  /* 0x0000000e0f047291 */ /* 0x000fd2000f8e18ff */
[----:B------:R-:W2:Y:S02]  /*2af0*/  SYNCS.PHASECHK.TRANS64.TRYWAIT P0, [UR4], R3 ;  /* 0x00000003ff0075a7 */ /* 0x000ea40008001104 */
[----:B--2---:R-:W-:Y:S05]  /*2b00*/  @!P0 BRA `(.L_x_45) ;  /* 0x0000007400a48947 */ /* 0x004fea0003800000 */
.L_x_155:
[----:B------:R-:W-:-:S04]  /*2b10*/  UIADD3 UR4, UPT, UPT, UR15, 0x1, URZ ;  /* 0x000000010f047890 */ /* 0x000fc8000fffe0ff */
[----:B------:R-:W-:-:S04]  /*2b20*/  UISETP.NE.AND UP0, UPT, UR4, 0x3, UPT ;  /* 0x000000030400788c */ /* 0x000fc8000bf05270 */
[----:B------:R-:W-:Y:S02]  /*2b30*/  USEL UR6, URZ, 0x1, UP0 ;  /* 0x00000001ff067887 */ /* 0x000fe40008000000 */
[----:B------:R-:W-:-:S04]  /*2b40*/  USEL UR4, UR4, URZ, UP0 ;  /* 0x000000ff04047287 */ /* 0x000fc80008000000 */
[----:B------:R-:W-:Y:S01]  /*2b50*/  ULEA UR5, UR4, UR14, 0x3 ;  /* 0x0000000e04057291 */ /* 0x000fe2000f8e18ff */
[----:B------:R-:W-:-:S04]  /*2b60*/  LOP3.LUT R12, R12, UR6, RZ, 0x3c, !PT ;  /* 0x000000060c0c7c12 */ /* 0x000fc8000f8e3cff */
[----:B-1----:R-:W-:-:S04]  /*2b70*/  SHF.L.U32 R3, R12, 0x1f, RZ ;  /* 0x0000001f0c037819 */ /* 0x002fc800000006ff */
[----:B------:R-:W1:Y:S02]  /*2b80*/  SYNCS.PHASECHK.TRANS64.TRYWAIT P0, [UR5], R3 ;  /* 0x00000003ff0075a7 */ /* 0x000e640008001105 */
[----:B-1----:R-:W-:Y:S05]  /*2b90*/  @!P0 BRA `(.L_x_46) ;  /* 0x0000007400988947 */ /* 0x002fea0003800000 */
.L_x_157:
[----:B------:R-:W-:-:S04]  /*2ba0*/  UIADD3 UR4, UPT, UPT, UR4, 0x1, URZ ;  /* 0x0000000104047890 */ /* 0x000fc8000fffe0ff */
[----:B------:R-:W-:-:S04]  /*2bb0*/  UISETP.NE.AND UP0, UPT, UR4, 0x3, UPT ;  /* 0x000000030400788c */ /* 0x000fc8000bf05270 */
[----:B------:R-:W-:Y:S02]  /*2bc0*/  USEL UR5, URZ, 0x1, UP0 ;  /* 0x00000001ff057887 */ /* 0x000fe40008000000 */
[----:B------:R-:W-:-:S04]  /*2bd0*/  USEL UR4, UR4, URZ, UP0 ;  /* 0x000000ff04047287 */ /* 0x000fc80008000000 */
[----:B------:R-:W-:Y:S01]  /*2be0*/  ULEA UR4, UR4, UR14, 0x3 ;  /* 0x0000000e04047291 */ /* 0x000fe2000f8e18ff */
[----:B-1----:R-:W-:-:S04]  /*2bf0*/  LOP3.LUT R3, R12, UR5, RZ, 0x3c, !PT ;  /* 0x000000050c037c12 */ /* 0x002fc8000f8e3cff */
[----:B------:R-:W-:Y:S01]  /*2c00*/  SHF.L.U32 R3, R3, 0x1f, RZ ;  /* 0x0000001f03037819 */ /* 0x000fe200000006ff */
[----:B------:R-:W-:-:S07]  /*2c10*/  IMAD.U32 R0, RZ, RZ, UR4 ;  /* 0x00000004ff007e24 */ /* 0x000fce000f8e00ff */
.L_x_47:
[----:B-1----:R1:W2:Y:S02]  /*2c20*/  SYNCS.PHASECHK.TRANS64.TRYWAIT P0, [R0+URZ], R3 ;  /* 0x00000003000075a7 */ /* 0x0022a400080011ff */
[----:B--2---:R-:W-:Y:S05]  /*2c30*/  @!P0 NANOSLEEP.SYNCS 0x989680 ;  /* 0x009896800000895d */ /* 0x004fea0003900000 */
[----:B------:R-:W2:Y:S02]  /*2c40*/  @!P0 SYNCS.PHASECHK.TRANS64 P0, [R0+URZ], R3 ;  /* 0x00000003000085a7 */ /* 0x000ea400080010ff */
[----:B--2---:R-:W-:Y:S05]  /*2c50*/  @P0 EXIT ;  /* 0x000000000000094d */ /* 0x004fea0003800000 */
[----:B------:R-:W-:Y:S05]  /*2c60*/  BRA `(.L_x_47) ;  /* 0xfffffffc00ec7947 */ /* 0x000fea000383ffff */
.L_x_22:
[----:B------:R-:W-:-:S04]  /*2c70*/  UISETP.NE.AND UP0, UPT, UR47, URZ, UPT ;  /* 0x000000ff2f00728c */ /* 0x000fc8000bf05270 */
[----:B------:R-:W-:-:S09]  /*2c80*/  UISETP.NE.OR UP0, UPT, UR18, 0x1, UP0 ;  /* 0x000000011200788c */ /* 0x000fd20008705670 */
[----:B------:R-:W-:Y:S05]  /*2c90*/  BRA.U UP0, `(.L_x_48) ;  /* 0x0000000500487547 */ /* 0x000fea000b800000 */
[----:B------:R-:W-:Y:S01]  /*2ca0*/  ISETP.GE.U32.AND P2, PT, R0, 0x4, PT ;  /* 0x000000040000780c */ /* 0x000fe20003f46070 */
[----:B------:R-:W-:Y:S01]  /*2cb0*/  IMAD.MOV.U32 R12, RZ, RZ, 0x1 ;  /* 0x00000001ff0c7424 */ /* 0x000fe200078e00ff */
[----:B------:R-:W-:Y:S02]  /*2cc0*/  CS2R R10, SRZ ;  /* 0x00000000000a7805 */ /* 0x000fe4000001ff00 */
[----:B------:R-:W-:Y:S01]  /*2cd0*/  CS2R R8, SRZ ;  /* 0x0000000000087805 */ /* 0x000fe2000001ff00 */
[----:B------:R-:W-:Y:S01]  /*2ce0*/  UMOV UR6, 0x400 ;  /* 0x0000040000067882 */ /* 0x000fe20000000000 */
[----:B------:R-:W-:Y:S01]  /*2cf0*/  UMOV UR5, URZ ;  /* 0x000000ff00057c82 */ /* 0x000fe20008000000 */
[----:B------:R-:W-:-:S12]  /*2d00*/  ULEA UR6, UR47, UR6, 0x18 ;  /* 0x000000062f067291 */ /* 0x000fd8000f8ec0ff */
.L_x_52:
[----:B------:R-:W-:Y:S02]  /*2d10*/  LEA R2, R8, UR6, 0x3 ;  /* 0x0000000608027c11 */ /* 0x000fe4000f8e18ff */
[----:B------:R-:W-:-:S03]  /*2d20*/  SHF.L.U32 R5, R9, 0x1f, RZ ;  /* 0x0000001f09057819 */ /* 0x000fc600000006ff */
[----:B------:R-:W-:Y:S01]  /*2d30*/  VIADD R4, R2, 0xf0 ;  /* 0x000000f002047836 */ /* 0x000fe20000000000 */
[----:B------:R-:W1:Y:S02]  /*2d40*/  SYNCS.PHASECHK.TRANS64.TRYWAIT P0, [R2+URZ+0xe0], R5 ;  /* 0x0000e005020075a7 */ /* 0x000e6400080011ff */
[----:B-1----:R-:W-:Y:S05]  /*2d50*/  @!P0 BRA `(.L_x_49) ;  /* 0x0000007400408947 */ /* 0x002fea0003800000 */
.L_x_158:
[----:B------:R-:W-:Y:S01]  /*2d60*/  ULEA UR4, UR5, UR6, 0x3 ;  /* 0x0000000605047291 */ /* 0x000fe2000f8e18ff */
[----:B------:R-:W-:Y:S02]  /*2d70*/  PRMT R4, RZ, 0x654, R4 ;  /* 0x00000654ff047816 */ /* 0x000fe40000000004 */
[----:B-1----:R-:W-:Y:S01]  /*2d80*/  SHF.L.U32 R5, R12, 0x1f, RZ ;  /* 0x0000001f0c057819 */ /* 0x002fe200000006ff */
[----:B------:R-:W-:Y:S01]  /*2d90*/  UIADD3 UR7, UPT, UPT, UR4, 0x80, URZ ;  /* 0x0000008004077890 */ /* 0x000fe2000fffe0ff */
[----:B------:R1:W-:Y:S05]  /*2da0*/  SYNCS.ARRIVE.TRANS64.RED.A1T0 RZ, [R4+URZ], RZ ;  /* 0x000000ff04ff79a7 */ /* 0x0003ea00081004ff */
[----:B------:R-:W-:Y:S01]  /*2db0*/  IMAD.U32 R7, RZ, RZ, UR7 ;  /* 0x00000007ff077e24 */ /* 0x000fe2000f8e00ff */
[----:B------:R-:W2:Y:S04]  /*2dc0*/  SYNCS.PHASECHK.TRANS64.TRYWAIT P0, [UR4+0x90], R5 ;  /* 0x00009005ff0075a7 */ /* 0x000ea80008001104 */
[----:B------:R-:W-:Y:S01]  /*2dd0*/  PRMT R6, R0, 0x654, R7 ;  /* 0x0000065400067816 */ /* 0x000fe20000000007 */
[----:B-1----:R-:W-:Y:S01]  /*2de0*/  @!P2 IMAD.MOV.U32 R4, RZ, RZ, 0x10 ;  /* 0x00000010ff04a424 */ /* 0x002fe200078e00ff */
[----:B--2---:R-:W-:Y:S06]  /*2df0*/  @!P0 BRA `(.L_x_50) ;  /* 0x00000074002c8947 */ /* 0x004fec0003800000 */
.L_x_160:
[----:B------:R-:W-:Y:S01]  /*2e00*/  ULEA UR8, UR5, UR6, 0x4 ;  /* 0x0000000605087291 */ /* 0x000fe2000f8e20ff */
[----:B------:R-:W-:Y:S01]  /*2e10*/  SEL R3, R6, R3, !P2 ;  /* 0x0000000306037207 */ /* 0x000fe20005000000 */
[----:B------:R-:W-:Y:S01]  /*2e20*/  UIADD3 UR9, UPT, UPT, UR4, 0x80, URZ ;  /* 0x0000008004097890 */ /* 0x000fe2000fffe0ff */
[----:B-1----:R-:W-:Y:S01]  /*2e30*/  LEA R2, R11, UR6, 0x3 ;  /* 0x000000060b027c11 */ /* 0x002fe2000f8e18ff */
[----:B------:R-:W-:Y:S01]  /*2e40*/  UIADD3 UR8, UPT, UPT, UR8, 0x110, URZ ;  /* 0x0000011008087890 */ /* 0x000fe2000fffe0ff */
[----:B------:R-:W-:Y:S01]  /*2e50*/  SHF.L.U32 R5, R10, 0x1f, RZ ;  /* 0x0000001f0a057819 */ /* 0x000fe200000006ff */
[----:B------:R1:W-:Y:S01]  /*2e60*/  @!P2 SYNCS.ARRIVE.TRANS64.RED RZ, [R3+URZ], R4 ;  /* 0x0000000403ffa9a7 */ /* 0x0003e200080004ff */
[----:B------:R-:W-:Y:S01]  /*2e70*/  UIADD3 UR4, UPT, UPT, UR5, 0x1, URZ ;  /* 0x0000000105047890 */ /* 0x000fe2000fffe0ff */
[----:B------:R-:W-:-:S03]  /*2e80*/  VIADD R8, R8, 0x1 ;  /* 0x0000000108087836 */ /* 0x000fc60000000000 */
[----:B------:R-:W-:Y:S02]  /*2e90*/  UISETP.NE.AND UP0, UPT, UR4, 0x2, UPT ;  /* 0x000000020400788c */ /* 0x000fe4000bf05270 */
[----:B------:R-:W-:Y:S06]  /*2ea0*/  UGETNEXTWORKID.BROADCAST [UR8], [UR9] ;  /* 0x00000000080073ca */ /* 0x000fec0008000100 */
[----:B------:R-:W-:Y:S01]  /*2eb0*/  USEL UR7, URZ, 0x1, UP0 ;  /* 0x00000001ff077887 */ /* 0x000fe20008000000 */
[----:B------:R-:W-:Y:S01]  /*2ec0*/  ISETP.NE.AND P0, PT, R8, 0x2, PT ;  /* 0x000000020800780c */ /* 0x000fe20003f05270 */
[----:B------:R-:W-:Y:S01]  /*2ed0*/  USEL UR5, UR4, URZ, UP0 ;  /* 0x000000ff04057287 */ /* 0x000fe20008000000 */
[----:B------:R-:W2:Y:S03]  /*2ee0*/  SYNCS.PHASECHK.TRANS64.TRYWAIT P1, [R2+URZ+0x80], R5 ;  /* 0x00008005020075a7 */ /* 0x000ea600080211ff */
[----:B------:R-:W-:Y:S01]  /*2ef0*/  LOP3.LUT R12, R12, UR7, RZ, 0x3c, !PT ;  /* 0x000000070c0c7c12 */ /* 0x000fe2000f8e3cff */
[----:B-12---:R-:W-:Y:S07]  /*2f00*/  @!P1 BRA `(.L_x_51) ;  /* 0x0000007400009947 */ /* 0x006fee0003800000 */
.L_x_161:
[C---:B------:R-:W-:Y:S01]  /*2f10*/  LEA R4, R11.reuse, UR6, 0x4 ;  /* 0x000000060b047c11 */ /* 0x040fe2000f8e20ff */
[----:B-1----:R-:W-:Y:S01]  /*2f20*/  VIADD R2, R2, 0x90 ;  /* 0x0000009002027836 */ /* 0x002fe20000000000 */
[----:B------:R-:W-:Y:S01]  /*2f30*/  SEL R8, R8, RZ, P0 ;  /* 0x000000ff08087207 */ /* 0x000fe20000000000 */
[----:B------:R-:W-:-:S03]  /*2f40*/  VIADD R11, R11, 0x1 ;  /* 0x000000010b0b7836 */ /* 0x000fc60000000000 */
[----:B------:R-:W1:Y:S01]  /*2f50*/  LDS.128 R4, [R4+0x110] ;  /* 0x0001100004047984 */ /* 0x000e620000000c00 */
[----:B------:R-:W-:Y:S02]  /*2f60*/  PRMT R2, RZ, 0x654, R2 ;  /* 0x00000654ff027816 */ /* 0x000fe40000000002 */
[C---:B------:R-:W-:Y:S01]  /*2f70*/  ISETP.NE.AND P1, PT, R11.reuse, 0x2, PT ;  /* 0x000000020b00780c */ /* 0x040fe20003f25270 */
[----:B------:R-:W-:Y:S01]  /*2f80*/  @!PT LDS RZ, [RZ] ;  /* 0x00000000fffff984 */ /* 0x000fe20000000800 */
[----:B------:R-:W-:Y:S01]  /*2f90*/  @!PT LDS RZ, [RZ] ;  /* 0x00000000fffff984 */ /* 0x000fe20000000800 */
[----:B------:R-:W-:Y:S01]  /*2fa0*/  @!PT LDS RZ, [RZ] ;  /* 0x00000000fffff984 */ /* 0x000fe20000000800 */
[----:B------:R-:W-:Y:S01]  /*2fb0*/  @!PT LDS RZ, [RZ] ;  /* 0x00000000fffff984 */ /* 0x000fe20000000800 */
[----:B------:R2:W-:Y:S06]  /*2fc0*/  MEMBAR.ALL.CTA ;  /* 0x0000000000007992 */ /* 0x0005ec0000008000 */
[----:B--2---:R-:W2:Y:S01]  /*2fd0*/  FENCE.VIEW.ASYNC.S ;  /* 0x00000000000073c6 */ /* 0x004ea20000000000 */
[----:B------:R-:W-:Y:S01]  /*2fe0*/  SEL R11, R11, RZ, P1 ;  /* 0x000000ff0b0b7207 */ /* 0x000fe20000800000 */
[----:B--2---:R2:W-:Y:S01]  /*2ff0*/  SYNCS.ARRIVE.TRANS64.RED.A1T0 RZ, [R2+URZ], RZ ;  /* 0x000000ff02ff79a7 */ /* 0x0045e200081004ff */
[----:B-1----:R-:W-:-:S02]  /*3000*/  LOP3.LUT P3, RZ, R6, 0x1, RZ, 0xc0, !PT ;  /* 0x0000000106ff7812 */ /* 0x002fc4000786c0ff */
[----:B------:R-:W-:-:S04]  /*3010*/  SEL R5, RZ, 0x1, P1 ;  /* 0x00000001ff057807 */ /* 0x000fc80000800000 */
[----:B------:R-:W-:Y:S02]  /*3020*/  LOP3.LUT R10, R10, R5, RZ, 0x3c, !PT ;  /* 0x000000050a0a7212 */ /* 0x000fe400078e3cff */
[----:B--2---:R-:W-:-:S04]  /*3030*/  SEL R2, RZ, 0x1, P0 ;  /* 0x00000001ff027807 */ /* 0x004fc80000000000 */
[----:B------:R-:W-:Y:S01]  /*3040*/  LOP3.LUT R9, R9, R2, RZ, 0x3c, !PT ;  /* 0x0000000209097212 */ /* 0x000fe200078e3cff */
[----:B------:R-:W-:Y:S06]  /*3050*/  @P3 BRA `(.L_x_52) ;  /* 0xfffffffc002c3947 */ /* 0x000fec000383ffff */
[----:B------:R-:W-:Y:S01]  /*3060*/  ULEA UR4, UR5, UR6, 0x3 ;  /* 0x0000000605047291 */ /* 0x000fe2000f8e18ff */
[----:B------:R-:W-:-:S08]  /*3070*/  SHF.L.U32 R3, R12, 0x1f, RZ ;  /* 0x0000001f0c037819 */ /* 0x000fd000000006ff */
[----:B------:R-:W1:Y:S02]  /*3080*/  SYNCS.PHASECHK.TRANS64 P0, [UR4+0x90], R3 ;  /* 0x00009003ff0075a7 */ /* 0x000e640008001004 */
[----:B-1----:R-:W-:Y:S05]  /*3090*/  @P0 BRA `(.L_x_53) ;  /* 0x0000000000080947 */ /* 0x002fea0003800000 */
[----:B------:R-:W1:Y:S02]  /*30a0*/  SYNCS.PHASECHK.TRANS64.TRYWAIT P0, [UR4+0x90], R3 ;  /* 0x00009003ff0075a7 */ /* 0x000e640008001104 */
[----:B-1----:R-:W-:Y:S05]  /*30b0*/  @!P0 BRA `(.L_x_54) ;  /* 0x0000007000a88947 */ /* 0x002fea0003800000 */
.L_x_53:
[----:B------:R-:W-:-:S04]  /*30c0*/  UIADD3 UR7, UPT, UPT, UR5, 0x1, URZ ;  /* 0x0000000105077890 */ /* 0x000fc8000fffe0ff */
[----:B------:R-:W-:-:S04]  /*30d0*/  UISETP.NE.AND UP0, UPT, UR7, 0x2, UPT ;  /* 0x000000020700788c */ /* 0x000fc8000bf05270 */
[----:B------:R-:W-:Y:S02]  /*30e0*/  USEL UR8, URZ, 0x1, UP0 ;  /* 0x00000001ff087887 */ /* 0x000fe40008000000 */
[----:B------:R-:W-:-:S04]  /*30f0*/  USEL UR7, UR7, URZ, UP0 ;  /* 0x000000ff07077287 */ /* 0x000fc80008000000 */
[----:B------:R-:W-:Y:S01]  /*3100*/  ULEA UR7, UR7, UR6, 0x3 ;  /* 0x0000000607077291 */ /* 0x000fe2000f8e18ff */
[----:B-1----:R-:W-:-:S04]  /*3110*/  LOP3.LUT R3, R12, UR8, RZ, 0x3c, !PT ;  /* 0x000000080c037c12 */ /* 0x002fc8000f8e3cff */
[----:B------:R-:W-:-:S04]  /*3120*/  SHF.L.U32 R0, R3, 0x1f, RZ ;  /* 0x0000001f03007819 */ /* 0x000fc800000006ff */
[----:B------:R-:W1:Y:S02]  /*3130*/  SYNCS.PHASECHK.TRANS64 P0, [UR7+0x90], R0 ;  /* 0x00009000ff0075a7 */ /* 0x000e640008001007 */
[----:B-1----:R-:W-:Y:S05]  /*3140*/  @P0 EXIT ;  /* 0x000000000000094d */ /* 0x002fea0003800000 */
[----:B------:R-:W-:Y:S02]  /*3150*/  SHF.L.U32 R3, R3, 0x1f, RZ ;  /* 0x0000001f03037819 */ /* 0x000fe400000006ff */
[----:B------:R-:W-:-:S07]  /*3160*/  MOV R0, UR7 ;  /* 0x0000000700007c02 */ /* 0x000fce0008000f00 */
.L_x_55:
[----:B-1----:R1:W2:Y:S02]  /*3170*/  SYNCS.PHASECHK.TRANS64.TRYWAIT P0, [R0+URZ+0x90], R3 ;  /* 0x00009003000075a7 */ /* 0x0022a400080011ff */
[----:B--2---:R-:W-:Y:S05]  /*3180*/  @!P0 NANOSLEEP.SYNCS 0x989680 ;  /* 0x009896800000895d */ /* 0x004fea0003900000 */
[----:B------:R-:W2:Y:S02]  /*3190*/  @!P0 SYNCS.PHASECHK.TRANS64 P0, [R0+URZ+0x90], R3 ;  /* 0x00009003000085a7 */ /* 0x000ea400080010ff */
[----:B--2---:R-:W-:Y:S05]  /*31a0*/  @P0 EXIT ;  /* 0x000000000000094d */ /* 0x004fea0003800000 */
[----:B------:R-:W-:Y:S05]  /*31b0*/  BRA `(.L_x_55) ;  /* 0xfffffffc00ec7947 */ /* 0x000fea000383ffff */
.L_x_48:
[----:B------:R-:W-:Y:S05]  /*31c0*/  BRA.U UP4, `(.L_x_56) ;  /* 0x0000001504487547 */ /* 0x000fea000b800000 */
[----:B------:R-:W-:Y:S01]  /*31d0*/  UMOV UR4, 0x40 ;  /* 0x0000004000047882 */ /* 0x000fe20000000000 */
[----:B------:R-:W-:Y:S01]  /*31e0*/  NOP ;  /* 0x0000000000007918 */ /* 0x000fe20000000000 */
[----:B------:R-:W-:Y:S01]  /*31f0*/  ULEA UR5, UR47, UR4, 0x18 ;  /* 0x000000042f057291 */ /* 0x000fe2000f8ec0ff */
[----:B------:R-:W-:Y:S02]  /*3200*/  UMOV UR6, 0x400 ;  /* 0x0000040000067882 */ /* 0x000fe40000000000 */
[----:B------:R-:W-:-:S06]  /*3210*/  ULEA UR6, UR47, UR6, 0x18 ;  /* 0x000000062f067291 */ /* 0x000fcc000f8ec0ff */
[----:B------:R-:W1:Y:S02]  /*3220*/  LDS.U8 R0, [UR5+0x1c] ;  /* 0x00001c05ff007984 */ /* 0x000e640008000000 */
[----:B-1----:R-:W-:-:S13]  /*3230*/  ISETP.NE.AND P0, PT, R0, RZ, PT ;  /* 0x000000ff0000720c */ /* 0x002fda0003f05270 */
[----:B------:R-:W-:Y:S05]  /*3240*/  @P0 BRA `(.L_x_57) ;  /* 0x0000000400080947 */ /* 0x000fea0003800000 */
[----:B------:R-:W-:Y:S02]  /*3250*/  UISETP.NE.U32.AND UP1, UPT, UR68, 0x1, UPT ;  /* 0x000000014400788c */ /* 0x000fe4000bf25070 */
[----:B------:R-:W-:-:S07]  /*3260*/  UIADD3 UR7, UPT, UPT, UR5, 0x8, URZ ;  /* 0x0000000805077890 */ /* 0x000fce000fffe0ff */
[----:B------:R-:W-:Y:S05]  /*3270*/  BRA.U !UP1, `(.L_x_58) ;  /* 0x00000001099c7547 */ /* 0x000fea000b800000 */
[----:B------:R-:W-:Y:S01]  /*3280*/  ELECT P0, URZ, PT ;  /* 0x0000000000ff782f */ /* 0x000fe20003800000 */
[----:B------:R-:W-:-:S12]  /*3290*/  BSSY B0, `(.L_x_58) ;  /* 0x0000025000007945 */ /* 0x000fd80003800000 */
[----:B------:R-:W-:Y:S05]  /*32a0*/  @!P0 BRA `(.L_x_59) ;  /* 0x00000000008c8947 */ /* 0x000fea0003800000 */
[----:B------:R-:W-:-:S05]  /*32b0*/  UMOV UR4, 0x10 ;  /* 0x0000001000047882 */ /* 0x000fca0000000000 */
[----:B------:R-:W-:Y:S04]  /*32c0*/  DEPBAR.LE SB1, 0x36 ;  /* 0x00009d800000791a */ /* 0x000fe80000000000 */
[----:B------:R-:W1:Y:S02]  /*32d0*/  UTCATOMSWS.2CTA.FIND_AND_SET.ALIGN UP0, UR4, UR4 ;  /* 0x00000004000475e3 */ /* 0x000e640008200800 */
[----:B-1----:R-:W-:Y:S01]  /*32e0*/  MOV R11, UR4 ;  /* 0x00000004000b7c02 */ /* 0x002fe20008000f00 */
[----:B------:R-:W-:Y:S06]  /*32f0*/  BRA.U UP0, `(.L_x_60) ;  /* 0x0000000100187547 */ /* 0x000fec000b800000 */
.L_x_61:
[----:B------:R-:W-:Y:S05]  /*3300*/  NANOSLEEP 0x64 ;  /* 0x000000640000795d */ /* 0x000fea0003800000 */
[----:B------:R-:W-:-:S05]  /*3310*/  UMOV UR4, 0x10 ;  /* 0x0000001000047882 */ /* 0x000fca0000000000 */
[----:B------:R-:W-:Y:S04]  /*3320*/  DEPBAR.LE SB1, 0x36 ;  /* 0x00009d800000791a */ /* 0x000fe80000000000 */
[----:B------:R-:W1:Y:S02]  /*3330*/  UTCATOMSWS.2CTA.FIND_AND_SET.ALIGN UP0, UR4, UR4 ;  /* 0x00000004000475e3 */ /* 0x000e640008200800 */
[----:B-1----:R-:W-:Y:S01]  /*3340*/  MOV R11, UR4 ;  /* 0x00000004000b7c02 */ /* 0x002fe20008000f00 */
[----:B------:R-:W-:Y:S05]  /*3350*/  BRA.U !UP0, `(.L_x_61) ;  /* 0xfffffffd08e87547 */ /* 0x000fea000b83ffff */
.L_x_60:
[----:B------:R-:W1:Y:S01]  /*3360*/  LDS R7, [UR5+0x10] ;  /* 0x00001005ff077984 */ /* 0x000e620008000800 */
[----:B------:R-:W-:Y:S01]  /*3370*/  IMAD.U32 R5, RZ, RZ, UR6 ;  /* 0x00000006ff057e24 */ /* 0x000fe2000f8e00ff */
[----:B------:R-:W-:-:S03]  /*3380*/  MOV R4, UR69 ;  /* 0x0000004500047c02 */ /* 0x000fc60008000f00 */
[----:B------:R-:W-:Y:S01]  /*3390*/  VIADD R5, R5, 0x130 ;  /* 0x0000013005057836 */ /* 0x000fe20000000000 */
[----:B-1----:R-:W-:-:S04]  /*33a0*/  SHF.L.U32 R7, R7, 0x1f, RZ ;  /* 0x0000001f07077819 */ /* 0x002fc800000006ff */
[----:B------:R-:W1:Y:S02]  /*33b0*/  SYNCS.PHASECHK.TRANS64.TRYWAIT P0, [UR5+0x8], R7 ;  /* 0x00000807ff0075a7 */ /* 0x000e640008001105 */
[----:B-1----:R-:W-:Y:S05]  /*33c0*/  @P0 BRA `(.L_x_62) ;  /* 0x0000000000080947 */ /* 0x002fea0003800000 */
[----:B------:R-:W1:Y:S02]  /*33d0*/  SYNCS.PHASECHK.TRANS64.TRYWAIT P0, [UR5+0x8], R7 ;  /* 0x00000807ff0075a7 */ /* 0x000e640008001105 */
[----:B-1----:R-:W-:Y:S05]  /*33e0*/  @!P0 BRA `(.L_x_63) ;  /* 0x0000006c00f48947 */ /* 0x002fea0003800000 */
.L_x_62:
[----:B-1----:R-:W-:Y:S01]  /*33f0*/  HFMA2 R0, -RZ, RZ, 0, 5.9604644775390625e-08 ;  /* 0x00000001ff007431 */ /* 0x002fe200000001ff */
[----:B------:R-:W-:Y:S01]  /*3400*/  UPRMT UR4, UR69, 0x654, UR7 ;  /* 0x0000065445047896 */ /* 0x000fe20008000007 */
[----:B------:R-:W-:Y:S01]  /*3410*/  IMAD.MOV.U32 R8, RZ, RZ, 0xffff ;  /* 0x0000ffffff087424 */ /* 0x000fe200078e00ff */
[----:B------:R-:W-:Y:S01]  /*3420*/  PRMT R4, R4, 0x654, R5 ;  /* 0x0000065404047816 */ /* 0x000fe20000000005 */
[----:B------:R-:W-:Y:S02]  /*3430*/  IMAD.MOV.U32 R6, RZ, RZ, 0x4 ;  /* 0x00000004ff067424 */ /* 0x000fe400078e00ff */
[----:B------:R-:W-:Y:S01]  /*3440*/  IMAD.SHL.U32 R9, R11, 0x20, RZ ;  /* 0x000000200b097824 */ /* 0x000fe200078e00ff */
[----:B------:R-:W-:Y:S02]  /*3450*/  MOV R5, UR4 ;  /* 0x0000000400057c02 */ /* 0x000fe40008000f00 */
[-C--:B------:R-:W-:Y:S01]  /*3460*/  SHF.L.U32 R8, R8, R11.reuse, RZ ;  /* 0x0000000b08087219 */ /* 0x080fe200000006ff */
[----:B------:R1:W-:Y:S01]  /*3470*/  SYNCS.ARRIVE.TRANS64.RED RZ, [UR4], R6 ;  /* 0x00000006ffff79a7 */ /* 0x0003e20008000404 */
[----:B------:R-:W-:Y:S01]  /*3480*/  SHF.L.U32 R7, R0, R11, RZ ;  /* 0x0000000b00077219 */ /* 0x000fe200000006ff */
[----:B------:R1:W-:Y:S04]  /*3490*/  STS [UR6+0x130], R9 ;  /* 0x00013009ff007988 */ /* 0x0003e80008000806 */
[----:B------:R1:W-:Y:S04]  /*34a0*/  STAS [R4.64], R11 ;  /* 0x0000000b04007dbd */ /* 0x0003e8000c0008ff */
[----:B------:R1:W-:Y:S04]  /*34b0*/  ATOMS.OR RZ, [UR5+0x14], R8 ;  /* 0x00001408ffff798c */ /* 0x0003e8000b000005 */
[----:B------:R1:W-:Y:S04]  /*34c0*/  ATOMS.OR RZ, [UR5+0x18], R7 ;  /* 0x00001807ffff798c */ /* 0x0003e8000b000005 */
[----:B------:R1:W-:Y:S02]  /*34d0*/  ATOMS.XOR RZ, [UR5+0x10], R0 ;  /* 0x00001000ffff798c */ /* 0x0003e4000b800005 */
.L_x_59:
[----:B------:R-:W-:Y:S05]  /*34e0*/  BSYNC B0 ;  /* 0x0000000000007941 */ /* 0x000fea0003800000 */
.L_x_58:
[----:B------:R-:W-:Y:S05]  /*34f0*/  BRA.U UP1, `(.L_x_64) ;  /* 0x00000001016c7547 */ /* 0x000fea000b800000 */
[----:B------:R-:W-:-:S03]  /*3500*/  UMOV UR4, 0xffffffff ;  /* 0xffffffff00047882 */ /* 0x000fc60000000000 */
[----:B------:R-:W-:Y:S05]  /*3510*/  BRA.DIV UR4, `(.L_x_65) ;  /* 0x0000006e04c07947 */ /* 0x000fea000b800000 */
[----:B------:R-:W-:-:S13]  /*3520*/  ELECT P0, URZ, PT ;  /* 0x0000000000ff782f */ /* 0x000fda0003800000 */
.L_x_165:
[----:B------:R-:W-:Y:S05]  /*3530*/  @!P0 BRA `(.L_x_64) ;  /* 0x00000000005c8947 */ /* 0x000fea0003800000 */
[----:B-1----:R-:W1:Y:S02]  /*3540*/  LDS R5, [UR5+0x10] ;  /* 0x00001005ff057984 */ /* 0x002e640008000800 */
[----:B-1----:R-:W-:-:S04]  /*3550*/  SHF.L.U32 R5, R5, 0x1f, RZ ;  /* 0x0000001f05057819 */ /* 0x002fc800000006ff */
[----:B------:R-:W1:Y:S02]  /*3560*/  SYNCS.PHASECHK.TRANS64.TRYWAIT P0, [UR5+0x8], R5 ;  /* 0x00000805ff0075a7 */ /* 0x000e640008001105 */
[----:B-1----:R-:W-:Y:S05]  /*3570*/  @P0 BRA `(.L_x_66) ;  /* 0x0000000000080947 */ /* 0x002fea0003800000 */
[----:B------:R-:W1:Y:S02]  /*3580*/  SYNCS.PHASECHK.TRANS64.TRYWAIT P0, [UR5+0x8], R5 ;  /* 0x00000805ff0075a7 */ /* 0x000e640008001105 */
[----:B-1----:R-:W-:Y:S05]  /*3590*/  @!P0 BRA `(.L_x_67) ;  /* 0x0000006c00c48947 */ /* 0x002fea0003800000 */
.L_x_66:
[----:B------:R-:W2:Y:S01]  /*35a0*/  LDS R7, [UR6+0x130] ;  /* 0x00013006ff077984 */ /* 0x000ea20008000800 */
[----:B-1----:R-:W-:Y:S02]  /*35b0*/  HFMA2 R0, -RZ, RZ, 0, 5.9604644775390625e-08 ;  /* 0x00000001ff007431 */ /* 0x002fe400000001ff */
[----:B------:R-:W-:Y:S01]  /*35c0*/  IMAD.MOV.U32 R4, RZ, RZ, 0xffff ;  /* 0x0000ffffff047424 */ /* 0x000fe200078e00ff */
[----:B------:R-:W-:Y:S01]  /*35d0*/  UPRMT UR4, UR69, 0x654, UR7 ;  /* 0x0000065445047896 */ /* 0x000fe20008000007 */
[----:B--2---:R-:W-:-:S03]  /*35e0*/  IMAD.SHL.U32 R5, R7, 0x20, RZ ;  /* 0x0000002007057824 */ /* 0x004fc600078e00ff */
[-C--:B------:R-:W-:Y:S02]  /*35f0*/  SHF.L.U32 R4, R4, R7.reuse, RZ ;  /* 0x0000000704047219 */ /* 0x080fe400000006ff */
[----:B------:R-:W-:Y:S01]  /*3600*/  SHF.L.U32 R7, R0, R7, RZ ;  /* 0x0000000700077219 */ /* 0x000fe200000006ff */
[----:B------:R2:W-:Y:S04]  /*3610*/  STS [UR6+0x130], R5 ;  /* 0x00013005ff007988 */ /* 0x0005e80008000806 */
[----:B------:R2:W-:Y:S04]  /*3620*/  ATOMS.OR RZ, [UR5+0x14], R4 ;  /* 0x00001404ffff798c */ /* 0x0005e8000b000005 */
[----:B------:R2:W-:Y:S01]  /*3630*/  ATOMS.OR RZ, [UR5+0x18], R7 ;  /* 0x00001807ffff798c */ /* 0x0005e2000b000005 */
[----:B------:R-:W-:Y:S03]  /*3640*/  SYNCS.ARRIVE.TRANS64.RED.A1T0 RZ, [UR4], RZ ;  /* 0x000000ffffff79a7 */ /* 0x000fe60008100404 */
[----:B------:R2:W-:Y:S01]  /*3650*/  ATOMS.XOR RZ, [UR5+0x10], R0 ;  /* 0x00001000ffff798c */ /* 0x0005e2000b800005 */
[----:B------:R-:W-:Y:S05]  /*3660*/  BRA `(.L_x_64) ;  /* 0x0000000000107947 */ /* 0x000fea0003800000 */
.L_x_57:
[----:B------:R-:W-:Y:S02]  /*3670*/  MOV R0, 0xffffffff ;  /* 0xffffffff00007802 */ /* 0x000fe40000000f00 */
[----:B------:R-:W-:-:S03]  /*3680*/  MOV R4, 0x36b0 ;  /* 0x000036b000047802 */ /* 0x000fc60000000f00 */
[----:B------:R1:W-:Y:S04]  /*3690*/  STS [UR6+0x130], R0 ;  /* 0x00013000ff007988 */ /* 0x0003e80008000806 */
[----:B-1---5:R-:W-:Y:S05]  /*36a0*/  CALL.REL.NOINC `($__internal_1_$__cuda_sm10x_tcgen05_guardrail_trap_phase_invalid_during_alloc) ;  /* 0x0000007400987944 */ /* 0x022fea0003c00000 */
.L_x_64:
[----:B------:R-:W-:Y:S05]  /*36b0*/  WARPSYNC.ALL ;  /* 0x0000000000007948 */ /* 0x000fea0003800000 */
[----:B------:R-:W3:Y:S01]  /*36c0*/  S2UR UR4, SR_CgaCtaId ;  /* 0x00000000000479c3 */ /* 0x000ee20000008800 */
[----:B------:R-:W-:Y:S01]  /*36d0*/  UMOV UR41, 0x400 ;  /* 0x0000040000297882 */ /* 0x000fe20000000000 */
[----:B------:R-:W-:-:S06]  /*36e0*/  NOP ;  /* 0x0000000000007918 */ /* 0x000fcc0000000000 */
[----:B------:R-:W-:Y:S06]  /*36f0*/  BAR.ARV 0x6, 0xa0 ;  /* 0x0182800000007b1d */ /* 0x000fec0000002000 */
[----:B------:R-:W4:Y:S01]  /*3700*/  LDCU UR6, c[0x0][0x38c] ;  /* 0x00007180ff0677ac */ /* 0x000f220008000800 */
[----:B------:R-:W-:Y:S01]  /*3710*/  LOP3.LUT R3, R3, 0xffff, RZ, 0xc0, !PT ;  /* 0x0000ffff03037812 */ /* 0x000fe200078ec0ff */
[----:B-1----:R-:W-:Y:S01]  /*3720*/  IMAD.MOV.U32 R9, RZ, RZ, 0x1 ;  /* 0x00000001ff097424 */ /* 0x002fe200078e00ff */
[----:B------:R-:W-:Y:S01]  /*3730*/  LOP3.LUT R2, R2, 0xffff, RZ, 0xc0, !PT ;  /* 0x0000ffff02027812 */ /* 0x000fe200078ec0ff */
[----:B------:R-:W-:Y:S01]  /*3740*/  IMAD.MOV.U32 R8, RZ, RZ, RZ ;  /* 0x000000ffff087224 */ /* 0x000fe200078e00ff */
[----:B------:R-:W-:Y:S01]  /*3750*/  R2UR UR43, R3 ;  /* 0x00000000032b72ca */ /* 0x000fe200000e0000 */
[----:B------:R-:W-:Y:S01]  /*3760*/  UMOV UR47, URZ ;  /* 0x000000ff002f7c82 */ /* 0x000fe20008000000 */
[----:B------:R-:W-:-:S02]  /*3770*/  R2UR UR65, R2 ;  /* 0x00000000024172ca */ /* 0x000fc400000e0000 */
[----:B------:R-:W-:Y:S01]  /*3780*/  CS2R R2, SRZ ;  /* 0x0000000000027805 */ /* 0x000fe2000001ff00 */
[----:B------:R-:W-:Y:S01]  /*3790*/  UMOV UR38, URZ ;  /* 0x000000ff00267c82 */ /* 0x000fe20008000000 */
[----:B---3--:R-:W-:Y:S01]  /*37a0*/  ULEA UR41, UR4, UR41, 0x18 ;  /* 0x0000002904297291 */ /* 0x008fe2000f8ec0ff */
[----:B------:R-:W-:Y:S01]  /*37b0*/  UMOV UR37, URZ ;  /* 0x000000ff00257c82 */ /* 0x000fe20008000000 */
[----:B------:R-:W-:Y:S02]  /*37c0*/  UISETP.NE.AND UP3, UPT, UR68, URZ, UPT ;  /* 0x000000ff4400728c */ /* 0x000fe4000bf65270 */
[----:B------:R-:W-:Y:S02]  /*37d0*/  UIADD3 UR5, UPT, UPT, UR41, 0x8400, URZ ;  /* 0x0000840029057890 */ /* 0x000fe4000fffe0ff */
[----:B------:R-:W-:-:S03]  /*37e0*/  UIADD3 UR4, UPT, UPT, UR41, 0x14400, URZ ;  /* 0x0001440029047890 */ /* 0x000fc6000fffe0ff */
[----:B--2---:R-:W1:Y:S01]  /*37f0*/  LDS R0, [UR41+0x130] ;  /* 0x00013029ff007984 */ /* 0x004e620008000800 */
[----:B----4-:R-:W-:Y:S02]  /*3800*/  UIADD3 UR6, UPT, UPT, UR6, 0x7f, URZ ;  /* 0x0000007f06067890 */ /* 0x010fe4000fffe0ff */
[----:B------:R-:W-:Y:S02]  /*3810*/  USHF.R.U32.HI UR5, URZ, 0x4, UR5 ;  /* 0x00000004ff057899 */ /* 0x000fe40008011605 */
[----:B------:R-:W-:Y:S02]  /*3820*/  USHF.R.S32.HI UR64, URZ, 0x1f, UR6 ;  /* 0x0000001fff407899 */ /* 0x000fe40008011406 */
[----:B------:R-:W-:Y:S02]  /*3830*/  USHF.R.U32.HI UR4, URZ, 0x4, UR4 ;  /* 0x00000004ff047899 */ /* 0x000fe40008011604 */
[----:B------:R-:W-:Y:S02]  /*3840*/  ULEA.HI UR64, UR64, UR6, URZ, 0x7 ;  /* 0x0000000640407291 */ /* 0x000fe4000f8f38ff */
[----:B------:R-:W-:-:S02]  /*3850*/  ULOP3.LUT UR5, UR5, 0x3fff, URZ, 0xc0, !UPT ;  /* 0x00003fff05057892 */ /* 0x000fc4000f8ec0ff */
[----:B------:R-:W-:Y:S02]  /*3860*/  USHF.R.S32.HI UR64, URZ, 0x7, UR64 ;  /* 0x00000007ff407899 */ /* 0x000fe40008011440 */
[----:B------:R-:W-:Y:S02]  /*3870*/  ULOP3.LUT UR45, UR4, 0x3fff, URZ, 0xc0, !UPT ;  /* 0x00003fff042d7892 */ /* 0x000fe4000f8ec0ff */
[----:B------:R-:W-:Y:S01]  /*3880*/  UISETP.LT.AND UP0, UPT, UR64, 0x1, UPT ;  /* 0x000000014000788c */ /* 0x000fe2000bf01270 */
[----:B------:R-:W-:Y:S01]  /*3890*/  UMOV UR62, 0x0 ;  /* 0x00000000003e7882 */ /* 0x000fe20000000000 */
        /* <DEDUP_REMOVED lines=9> */
[----:B------:R-:W-:-:S02]  /*3930*/  ULOP3.LUT UR44, UR5, 0x10000, URZ, 0xfc, !UPT ;  /* 0x00010000052c7892 */ /* 0x000fc4000f8efcff */
[----:B------:R-:W-:Y:S02]  /*3940*/  ULOP3.LUT UR45, UR45, 0x10000, URZ, 0xfc, !UPT ;  /* 0x000100002d2d7892 */ /* 0x000fe4000f8efcff */
[----:B------:R-:W-:Y:S01]  /*3950*/  USEL UR66, UR64, 0x1, !UP0 ;  /* 0x0000000140427887 */ /* 0x000fe2000c000000 */
[----:B------:R-:W-:Y:S01]  /*3960*/  UMOV UR52, 0x0 ;  /* 0x0000000000347882 */ /* 0x000fe20000000000 */
[----:B------:R-:W-:Y:S01]  /*3970*/  UMOV UR53, 0x8400490 ;  /* 0x0840049000357882 */ /* 0x000fe20000000000 */
[----:B------:R-:W-:Y:S01]  /*3980*/  UMOV UR50, 0x0 ;  /* 0x0000000000327882 */ /* 0x000fe20000000000 */
[----:B------:R-:W-:Y:S01]  /*3990*/  UMOV UR51, 0x8400490 ;  /* 0x0840049000337882 */ /* 0x000fe20000000000 */
[----:B------:R-:W-:Y:S01]  /*39a0*/  UMOV UR48, 0x0 ;  /* 0x0000000000307882 */ /* 0x000fe20000000000 */
[----:B-1----:R-:W-:Y:S01]  /*39b0*/  R2UR UR67, R0 ;  /* 0x00000000004372ca */ /* 0x002fe200000e0000 */
[----:B------:R-:W-:-:S14]  /*39c0*/  UMOV UR49, 0x8400490 ;  /* 0x0840049000317882 */ /* 0x000fdc0000000000 */
.L_x_75:
[C---:B------:R-:W-:Y:S02]  /*39d0*/  LEA R0, R8.reuse, UR41, 0x3 ;  /* 0x0000002908007c11 */ /* 0x040fe4000f8e18ff */
[----:B------:R-:W-:Y:S02]  /*39e0*/  SHF.L.U32 R5, R3, 0x1f, RZ ;  /* 0x0000001f03057819 */ /* 0x000fe400000006ff */
[----:B------:R-:W-:Y:S02]  /*39f0*/  LEA R4, R8, UR41, 0x4 ;  /* 0x0000002908047c11 */ /* 0x000fe4000f8e20ff */
[----:B------:R-:W1:Y:S02]  /*3a00*/  SYNCS.PHASECHK.TRANS64.TRYWAIT P0, [R0+URZ+0x80], R5 ;  /* 0x00008005000075a7 */ /* 0x000e6400080011ff */
[----:B-1-3--:R-:W-:Y:S05]  /*3a10*/  @!P0 BRA `(.L_x_68) ;  /* 0x0000006800bc8947 */ /* 0x00afea0003800000 */
.L_x_166:
[----:B-1----:R-:W1:Y:S01]  /*3a20*/  LDS.128 R4, [R4+0x110] ;  /* 0x0001100004047984 */ /* 0x002e620000000c00 */
[----:B------:R-:W-:Y:S02]  /*3a30*/  VIADD R0, R0, 0x90 ;  /* 0x0000009000007836 */ /* 0x000fe40000000000 */
[----:B------:R-:W-:Y:S01]  /*3a40*/  VIADD R8, R8, 0x1 ;  /* 0x0000000108087836 */ /* 0x000fe20000000000 */
[----:B------:R-:W-:Y:S01]  /*3a50*/  @!PT LDS RZ, [RZ] ;  /* 0x00000000fffff984 */ /* 0x000fe20000000800 */
[----:B------:R-:W-:Y:S01]  /*3a60*/  @!PT LDS RZ, [RZ] ;  /* 0x00000000fffff984 */ /* 0x000fe20000000800 */
[----:B------:R-:W-:Y:S01]  /*3a70*/  @!PT LDS RZ, [RZ] ;  /* 0x00000000fffff984 */ /* 0x000fe20000000800 */
[----:B------:R-:W-:Y:S01]  /*3a80*/  @!PT LDS RZ, [RZ] ;  /* 0x00000000fffff984 */ /* 0x000fe20000000800 */
[----:B------:R2:W-:Y:S06]  /*3a90*/  MEMBAR.ALL.CTA ;  /* 0x0000000000007992 */ /* 0x0005ec0000008000 */
[----:B--2---:R-:W2:Y:S01]  /*3aa0*/  FENCE.VIEW.ASYNC.S ;  /* 0x00000000000073c6 */ /* 0x004ea20000000000 */
[----:B------:R-:W-:-:S04]  /*3ab0*/  PRMT R0, RZ, 0x654, R0 ;  /* 0x00000654ff007816 */ /* 0x000fc80000000000 */
[----:B--2---:R2:W-:Y:S01]  /*3ac0*/  SYNCS.ARRIVE.TRANS64.RED.A1T0 RZ, [R0+URZ], RZ ;  /* 0x000000ff00ff79a7 */ /* 0x0045e200081004ff */
[----:B-1----:R-:W-:Y:S01]  /*3ad0*/  LOP3.LUT P1, RZ, R6, 0x1, RZ, 0xc0, !PT ;  /* 0x0000000106ff7812 */ /* 0x002fe2000782c0ff */
[----:B--2---:R-:W-:-:S12]  /*3ae0*/  BRA.U UP3, `(.L_x_69) ;  /* 0x0000000503587547 */ /* 0x004fd8000b800000 */
[----:B------:R-:W1:Y:S01]  /*3af0*/  LDCU UR4, c[0x0][0x38c] ;  /* 0x00007180ff0477ac */ /* 0x000e620008000800 */
[----:B------:R-:W-:Y:S02]  /*3b00*/  PLOP3.LUT P2, PT, PT, PT, PT, 0x80, 0x8 ;  /* 0x000000000008781c */ /* 0x000fe40003f4f070 */
[----:B------:R-:W-:Y:S01]  /*3b10*/  SHF.L.U32 R5, R9, 0x1f, RZ ;  /* 0x0000001f09057819 */ /* 0x000fe200000006ff */
[----:B------:R-:W-:Y:S02]  /*3b20*/  ULEA UR46, UR47, UR41, 0x3 ;  /* 0x000000292f2e7291 */ /* 0x000fe4000f8e18ff */
[----:B------:R-:W-:Y:S02]  /*3b30*/  ULEA UR36, UR47, UR67, 0x7 ;  /* 0x000000432f247291 */ /* 0x000fe4000f8e38ff */
[----:B-1----:R-:W-:-:S06]  /*3b40*/  UISETP.GE.AND UP0, UPT, UR4, 0x1, UPT ;  /* 0x000000010400788c */ /* 0x002fcc000bf06270 */
[----:B------:R-:W-:-:S05]  /*3b50*/  PLOP3.LUT P0, PT, PT, PT, UP0, 0x80, 0x8 ;  /* 0x000000000008781c */ /* 0x000fca0003f0f008 */
[----:B------:R-:W-:-:S08]  /*3b60*/  @UP0 ULEA UR4, UR38, UR41, 0x3 ;  /* 0x0000002926040291 */ /* 0x000fd0000f8e18ff */
[----:B------:R-:W-:-:S04]  /*3b70*/  @P0 SHF.L.U32 R0, R2, 0x1f, RZ ;  /* 0x0000001f02000819 */ /* 0x000fc800000006ff */
[----:B------:R1:W2:Y:S01]  /*3b80*/  @P0 SYNCS.PHASECHK.TRANS64.TRYWAIT P2, [UR4], R0 ;  /* 0x00000000ff0005a7 */ /* 0x0002a20008041104 */
[----:B------:R-:W3:Y:S02]  /*3b90*/  SYNCS.PHASECHK.TRANS64.TRYWAIT P0, [UR46+0xc0], R5 ;  /* 0x0000c005ff0075a7 */ /* 0x000ee4000800112e */
[----:B-123--:R-:W-:Y:S05]  /*3ba0*/  @!P0 BRA `(.L_x_70) ;  /* 0x00000068006c8947 */ /* 0x00efea0003800000 */
.L_x_168:
[----:B------:R-:W-:Y:S01]  /*3bb0*/  UMOV UR42, UR37 ;  /* 0x00000025002a7c82 */ /* 0x000fe20008000000 */
[----:B------:R-:W-:Y:S05]  /*3bc0*/  BRA.U !UP0, `(.L_x_71) ;  /* 0x0000000508107547 */ /* 0x000fea000b800000 */
[----:B------:R-:W-:Y:S02]  /*3bd0*/  UIADD3 UR42, UPT, UPT, UR66, UR37, URZ ;  /* 0x00000025422a7290 */ /* 0x000fe4000fffe0ff */
[----:B------:R-:W-:Y:S01]  /*3be0*/  UPLOP3.LUT UP2, UPT, UPT, UPT, UPT, 0x40, 0x4 ;  /* 0x000000000004789c */ /* 0x000fe20003f4e870 */
[----:B------:R-:W-:Y:S01]  /*3bf0*/  UMOV UR39, UR64 ;  /* 0x0000004000277c82 */ /* 0x000fe20008000000 */
[----:B------:R-:W-:-:S09]  /*3c00*/  UMOV UR5, UR38 ;  /* 0x0000002600057c82 */ /* 0x000fd20008000000 */
.L_x_74:
[----:B------:R-:W-:Y:S01]  /*3c10*/  ULEA UR7, UR5, UR41, 0x3 ;  /* 0x0000002905077291 */ /* 0x000fe2000f8e18ff */
[----:B--23--:R-:W-:Y:S11]  /*3c20*/  @P2 BRA `(.L_x_72) ;  /* 0x00000000000c2947 */ /* 0x00cff60003800000 */
[----:B-1----:R-:W-:Y:S04]  /*3c30*/  SHF.L.U32 R5, R2, 0x1f, RZ ;  /* 0x0000001f02057819 */ /* 0x002fe800000006ff */
[----:B------:R-:W1:Y:S02]  /*3c40*/  SYNCS.PHASECHK.TRANS64.TRYWAIT P0, [UR7], R5 ;  /* 0x00000005ff0075a7 */ /* 0x000e640008001107 */
[----:B-1----:R-:W-:Y:S05]  /*3c50*/  @!P0 BRA `(.L_x_73) ;  /* 0x0000006800588947 */ /* 0x002fea0003800000 */
.L_x_72:
[----:B------:R-:W-:Y:S01]  /*3c60*/  UISETP.NE.AND UP0, UPT, UR39, 0x1, UPT ;  /* 0x000000012700788c */ /* 0x000fe2000bf05270 */
[----:B------:R-:W-:Y:S01]  /*3c70*/  PLOP3.LUT P2, PT, PT, PT, PT, 0x80, 0x8 ;  /* 0x000000000008781c */ /* 0x000fe20003f4f070 */
[----:B------:R-:W-:Y:S02]  /*3c80*/  UIADD3 UR4, UPT, UPT, UR5, 0x1, URZ ;  /* 0x0000000105047890 */ /* 0x000fe4000fffe0ff */
[----:B------:R-:W-:Y:S02]  /*3c90*/  UIADD3 UR40, UPT, UPT, UR7, 0x18, URZ ;  /* 0x0000001807287890 */ /* 0x000fe4000fffe0ff */
[----:B------:R-:W-:Y:S01]  /*3ca0*/  UISETP.NE.AND UP1, UPT, UR4, 0x3, UPT ;  /* 0x000000030400788c */ /* 0x000fe2000bf25270 */
[----:B------:R-:W-:Y:S01]  /*3cb0*/  PLOP3.LUT P0, PT, PT, PT, UP0, 0x80, 0x8 ;  /* 0x000000000008781c */ /* 0x000fe20003f0f008 */
[----:B------:R-:W-:Y:S02]  /*3cc0*/  UIADD3 UR37, UPT, UPT, UR37, 0x1, URZ ;  /* 0x0000000125257890 */ /* 0x000fe4000fffe0ff */
[----:B------:R-:W-:Y:S02]  /*3cd0*/  USEL UR6, URZ, 0x1, UP1 ;  /* 0x00000001ff067887 */ /* 0x000fe40008800000 */
[----:B------:R-:W-:Y:S02]  /*3ce0*/  USEL UR38, UR4, URZ, UP1 ;  /* 0x000000ff04267287 */ /* 0x000fe40008800000 */
[----:B------:R-:W-:Y:S02]  /*3cf0*/  UIADD3 UR39, UPT, UPT, UR39, -0x1, URZ ;  /* 0xffffffff27277890 */ /* 0x000fe4000fffe0ff */
[----:B------:R-:W-:Y:S01]  /*3d00*/  @UP0 ULEA UR4, UR38, UR41, 0x3 ;  /* 0x0000002926040291 */ /* 0x000fe2000f8e18ff */
[----:B------:R-:W-:Y:S01]  /*3d10*/  LOP3.LUT R2, R2, UR6, RZ, 0x3c, !PT ;  /* 0x0000000602027c12 */ /* 0x000fe2000f8e3cff */
[----:B------:R-:W-:Y:S02]  /*3d20*/  ULEA UR6, UR5, UR45, 0xb ;  /* 0x0000002d05067291 */ /* 0x000fe4000f8e58ff */
[----:B------:R-:W-:Y:S01]  /*3d30*/  UISETP.NE.AND UP0, UPT, UR37, UR42, UPT ;  /* 0x0000002a2500728c */ /* 0x000fe2000bf05270 */
[----:B-1----:R-:W-:Y:S01]  /*3d40*/  @P0 SHF.L.U32 R0, R2, 0x1f, RZ ;  /* 0x0000001f02000819 */ /* 0x002fe200000006ff */
[----:B------:R-:W-:Y:S02]  /*3d50*/  UIADD3 UR34, UPT, UPT, UR6, 0x2, URZ ;  /* 0x0000000206227890 */ /* 0x000fe4000fffe0ff */
[----:B------:R-:W-:Y:S01]  /*3d60*/  UIADD3 UR30, UPT, UPT, UR6, 0x4, URZ ;  /* 0x00000004061e7890 */ /* 0x000fe2000fffe0ff */
[----:B------:R2:W3:Y:S01]  /*3d70*/  @P0 SYNCS.PHASECHK.TRANS64.TRYWAIT P2, [UR4], R0 ;  /* 0x00000000ff0005a7 */ /* 0x0004e20008041104 */
[----:B------:R-:W-:Y:S02]  /*3d80*/  ULEA UR4, UR5, UR44, 0xa ;  /* 0x0000002c05047291 */ /* 0x000fe4000f8e50ff */
[----:B------:R-:W-:Y:S02]  /*3d90*/  UIADD3 UR26, UPT, UPT, UR6, 0x6, URZ ;  /* 0x00000006061a7890 */ /* 0x000fe4000fffe0ff */
        /* <DEDUP_REMOVED lines=10> */
[----:B------:R-:W-:Y:S01]  /*3e40*/  UIADD3 UR8, UPT, UPT, UR4, 0x206, URZ ;  /* 0x0000020604087890 */ /* 0x000fe2000fffe0ff */
[----:B------:R-:W-:Y:S01]  /*3e50*/  UMOV UR7, 0x40004040 ;  /* 0x4000404000077882 */ /* 0x000fe20000000000 */
[----:B------:R-:W-:Y:S01]  /*3e60*/  UMOV UR5, 0x40004040 ;  /* 0x4000404000057882 */ /* 0x000fe20000000000 */
[----:B------:R-:W-:Y:S01]  /*3e70*/  UMOV UR35, 0x40004040 ;  /* 0x4000404000237882 */ /* 0x000fe20000000000 */
[----:B------:R1:W-:Y:S01]  /*3e80*/  UTCHMMA.2CTA gdesc[UR4], gdesc[UR6], tmem[UR36], tmem[UR62], idesc[UR63], UP2 ;  /* 0x00ff3e06040075ea */ /* 0x0003e20009200024 */
[----:B------:R-:W-:Y:S01]  /*3e90*/  UPLOP3.LUT UP2, UPT, UPT, UPT, UPT, 0x80, 0x8 ;  /* 0x000000000008789c */ /* 0x000fe20003f4f070 */
[----:B------:R-:W-:Y:S01]  /*3ea0*/  UMOV UR33, 0x40004040 ;  /* 0x4000404000217882 */ /* 0x000fe20000000000 */
[----:B------:R-:W-:Y:S01]  /*3eb0*/  UMOV UR31, 0x40004040 ;  /* 0x40004040001f7882 */ /* 0x000fe20000000000 */
[----:B------:R2:W-:Y:S01]  /*3ec0*/  UTCHMMA.2CTA gdesc[UR32], gdesc[UR34], tmem[UR36], tmem[UR60], idesc[UR61], UPT ;  /* 0x00ff3c22200075ea */ /* 0x0005e2000ba00024 */
        /* <DEDUP_REMOVED lines=14> */
[----:B------:R-:W-:Y:S01]  /*3fb0*/  UMOV UR9, 0x40004040 ;  /* 0x4000404000097882 */ /* 0x000fe20000000000 */
[----:B------:R2:W-:Y:S01]  /*3fc0*/  UTCHMMA.2CTA gdesc[UR12], gdesc[UR14], tmem[UR36], tmem[UR50], idesc[UR51], UPT ;  /* 0x00ff320e0c0075ea */ /* 0x0005e2000ba00024 */
[----:B------:R2:W-:Y:S01]  /*3fd0*/  UTCHMMA.2CTA gdesc[UR8], gdesc[UR10], tmem[UR36], tmem[UR48], idesc[UR49], UPT ;  /* 0x00ff300a080075ea */ /* 0x0005e2000ba00024 */
[----:B------:R2:W-:Y:S01]  /*3fe0*/  UTCBAR.2CTA.MULTICAST [UR40], URZ, UR43 ;  /* 0x000000ff280073e9 */ /* 0x0005e2000820082b */
[----:B-1----:R-:W-:Y:S01]  /*3ff0*/  UMOV UR5, UR38 ;  /* 0x0000002600057c82 */ /* 0x002fe20008000000 */
[----:B------:R-:W-:Y:S05]  /*4000*/  BRA.U UP0, `(.L_x_74) ;  /* 0xfffffffd00007547 */ /* 0x000fea000b83ffff */
.L_x_71:
[----:B------:R-:W-:Y:S01]  /*4010*/  UIADD3 UR4, UPT, UPT, UR46, 0xa0, URZ ;  /* 0x000000a02e047890 */ /* 0x000fe2000fffe0ff */
[----:B------:R-:W-:-:S08]  /*4020*/  UMOV UR37, UR42 ;  /* 0x0000002a00257c82 */ /* 0x000fd00008000000 */
[----:B------:R4:W-:Y:S01]  /*4030*/  UTCBAR.2CTA.MULTICAST [UR4], URZ, UR65 ;  /* 0x000000ff040073e9 */ /* 0x0009e20008200841 */
[----:B------:R-:W-:Y:S02]  /*4040*/  NOP ;  /* 0x0000000000007918 */ /* 0x000fe40000000000 */
.L_x_69:
[----:B----4-:R-:W-:Y:S01]  /*4050*/  UIADD3 UR4, UPT, UPT, UR47, 0x1, URZ ;  /* 0x000000012f047890 */ /* 0x010fe2000fffe0ff */
[----:B------:R-:W-:-:S03]  /*4060*/  ISETP.NE.AND P0, PT, R8, 0x2, PT ;  /* 0x000000020800780c */ /* 0x000fc60003f05270 */
[----:B------:R-:W-:Y:S01]  /*4070*/  UISETP.NE.AND UP0, UPT, UR4, 0x4, UPT ;  /* 0x000000040400788c */ /* 0x000fe2000bf05270 */
[----:B-12---:R-:W-:Y:S02]  /*4080*/  SEL R0, RZ, 0x1, P0 ;  /* 0x00000001ff007807 */ /* 0x006fe40000000000 */
[----:B------:R-:W-:Y:S01]  /*4090*/  SEL R8, R8, RZ, P0 ;  /* 0x000000ff08087207 */ /* 0x000fe20000000000 */
[----:B------:R-:W-:Y:S01]  /*40a0*/  USEL UR5, URZ, 0x1, UP0 ;  /* 0x00000001ff057887 */ /* 0x000fe20008000000 */
[----:B------:R-:W-:Y:S01]  /*40b0*/  LOP3.LUT R3, R3, R0, RZ, 0x3c, !PT ;  /* 0x0000000003037212 */ /* 0x000fe200078e3cff */
[----:B------:R-:W-:-:S04]  /*40c0*/  USEL UR47, UR4, URZ, UP0 ;  /* 0x000000ff042f7287 */ /* 0x000fc80008000000 */
[----:B------:R-:W-:Y:S01]  /*40d0*/  LOP3.LUT R9, R9, UR5, RZ, 0x3c, !PT ;  /* 0x0000000509097c12 */ /* 0x000fe2000f8e3cff */
[----:B------:R-:W-:Y:S07]  /*40e0*/  @P1 BRA `(.L_x_75) ;  /* 0xfffffff800381947 */ /* 0x000fee000383ffff */
[----:B------:R-:W1:Y:S01]  /*40f0*/  S2UR UR8, SR_CgaCtaId ;  /* 0x00000000000879c3 */ /* 0x000e620000008800 */
[----:B------:R-:W-:Y:S01]  /*4100*/  ELECT P0, URZ, PT ;  /* 0x0000000000ff782f */ /* 0x000fe20003800000 */
[----:B------:R-:W-:Y:S01]  /*4110*/  HFMA2 R0, -RZ, RZ, 0, 5.9604644775390625e-08 ;  /* 0x00000001ff007431 */ /* 0x000fe200000001ff */
[----:B------:R-:W-:-:S05]  /*4120*/  UMOV UR4, 0x40 ;  /* 0x0000004000047882 */ /* 0x000fca0000000000 */
[----:B------:R-:W-:Y:S01]  /*4130*/  UVIRTCOUNT.DEALLOC.SMPOOL 0x80 ;  /* 0x000000800000784c */ /* 0x000fe20000000000 */
[----:B------:R-:W-:Y:S02]  /*4140*/  UISETP.NE.AND UP1, UPT, UR68, URZ, UPT ;  /* 0x000000ff4400728c */ /* 0x000fe4000bf25270 */
[----:B-1----:R-:W-:-:S09]  /*4150*/  ULEA UR8, UR8, UR4, 0x18 ;  /* 0x0000000408087291 */ /* 0x002fd2000f8ec0ff */
[----:B------:R1:W-:Y:S01]  /*4160*/  @P0 STS.U8 [UR8+0x1c], R0 ;  /* 0x00001c00ff000988 */ /* 0x0003e20008000008 */
[----:B------:R-:W-:Y:S05]  /*4170*/  BRA.U UP1, `(.L_x_76) ;  /* 0x0000000101a07547 */ /* 0x000fea000b800000 */
[----:B------:R-:W-:Y:S01]  /*4180*/  UIADD3 UR7, UPT, UPT, UR41, 0xc0, URZ ;  /* 0x000000c029077890 */ /* 0x000fe2000fffe0ff */
[----:B------:R-:W-:-:S03]  /*4190*/  SHF.L.U32 R3, R9, 0x1f, RZ ;  /* 0x0000001f09037819 */ /* 0x000fc600000006ff */
[----:B------:R-:W-:-:S09]  /*41a0*/  ULEA UR4, UR47, UR7, 0x3 ;  /* 0x000000072f047291 */ /* 0x000fd2000f8e18ff */
[----:B------:R-:W2:Y:S02]  /*41b0*/  SYNCS.PHASECHK.TRANS64.TRYWAIT P0, [UR4], R3 ;  /* 0x00000003ff0075a7 */ /* 0x000ea40008001104 */
[----:B--2---:R-:W-:Y:S05]  /*41c0*/  @!P0 BRA `(.L_x_77) ;  /* 0x0000006400148947 */ /* 0x004fea0003800000 */
.L_x_171:
        /* <DEDUP_REMOVED lines=9> */
.L_x_173:
        /* <DEDUP_REMOVED lines=9> */
.L_x_175:
[----:B------:R-:W-:-:S04]  /*42f0*/  UIADD3 UR4, UPT, UPT, UR4, 0x1, URZ ;  /* 0x0000000104047890 */ /* 0x000fc8000fffe0ff */
[----:B------:R-:W-:-:S04]  /*4300*/  UISETP.NE.AND UP0, UPT, UR4, 0x4, UPT ;  /* 0x000000040400788c */ /* 0x000fc8000bf05270 */
[----:B------:R-:W-:Y:S02]  /*4310*/  USEL UR5, URZ, 0x1, UP0 ;  /* 0x00000001ff057887 */ /* 0x000fe40008000000 */
[----:B------:R-:W-:-:S04]  /*4320*/  USEL UR4, UR4, URZ, UP0 ;  /* 0x000000ff04047287 */ /* 0x000fc80008000000 */
[----:B------:R-:W-:Y:S01]  /*4330*/  ULEA UR4, UR4, UR7, 0x3 ;  /* 0x0000000704047291 */ /* 0x000fe2000f8e18ff */
[----:B-1----:R-:W-:-:S04]  /*4340*/  LOP3.LUT R3, R2, UR5, RZ, 0x3c, !PT ;  /* 0x0000000502037c12 */ /* 0x002fc8000f8e3cff */
[----:B------:R-:W-:Y:S01]  /*4350*/  SHF.L.U32 R3, R3, 0x1f, RZ ;  /* 0x0000001f03037819 */ /* 0x000fe200000006ff */
[----:B------:R-:W-:-:S04]  /*4360*/  IMAD.U32 R0, RZ, RZ, UR4 ;  /* 0x00000004ff007e24 */ /* 0x000fc8000f8e00ff */
[----:B------:R1:W2:Y:S03]  /*4370*/  SYNCS.PHASECHK.TRANS64.TRYWAIT P0, [R0+URZ], R3 ;  /* 0x00000003000075a7 */ /* 0x0002a600080011ff */
[----:B--2---:R-:W-:Y:S05]  /*4380*/  @!P0 NANOSLEEP.SYNCS 0x989680 ;  /* 0x009896800000895d */ /* 0x004fea0003900000 */
[----:B------:R-:W2:Y:S02]  /*4390*/  @!P0 SYNCS.PHASECHK.TRANS64 P0, [R0+URZ], R3 ;  /* 0x00000003000085a7 */ /* 0x000ea400080010ff */
[----:B--2---:R-:W-:Y:S05]  /*43a0*/  @P0 BRA `(.L_x_80) ;  /* 0x0000000000200947 */ /* 0x004fea0003800000 */
.L_x_81:
[----:B--2---:R2:W4:Y:S02]  /*43b0*/  SYNCS.PHASECHK.TRANS64.TRYWAIT P0, [R0+URZ], R3 ;  /* 0x00000003000075a7 */ /* 0x00452400080011ff */
[----:B----4-:R-:W-:Y:S05]  /*43c0*/  @!P0 NANOSLEEP.SYNCS 0x989680 ;  /* 0x009896800000895d */ /* 0x010fea0003900000 */
[----:B------:R-:W4:Y:S02]  /*43d0*/  @!P0 SYNCS.PHASECHK.TRANS64 P0, [R0+URZ], R3 ;  /* 0x00000003000085a7 */ /* 0x000f2400080010ff */
[----:B----4-:R-:W-:Y:S05]  /*43e0*/  @!P0 BRA `(.L_x_81) ;  /* 0xfffffffc00f08947 */ /* 0x010fea000383ffff */
[----:B------:R-:W-:Y:S05]  /*43f0*/  BRA `(.L_x_80) ;  /* 0x00000000000c7947 */ /* 0x000fea0003800000 */
.L_x_76:
[----:B------:R-:W-:-:S04]  /*4400*/  UIADD3 UR4, UPT, UPT, UR41, 0x100, URZ ;  /* 0x0000010029047890 */ /* 0x000fc8000fffe0ff */
[----:B------:R-:W-:-:S09]  /*4410*/  UPRMT UR4, UR69, 0x654, UR4 ;  /* 0x0000065445047896 */ /* 0x000fd20008000004 */
[----:B------:R-:W-:Y:S03]  /*4420*/  SYNCS.ARRIVE.TRANS64.RED.A1T0 RZ, [UR4], RZ ;  /* 0x000000ffffff79a7 */ /* 0x000fe60008100404 */
.L_x_80:
[----:B-12---:R-:W-:Y:S01]  /*4430*/  SHF.L.U32 R3, RZ, 0x1f, RZ ;  /* 0x0000001fff037819 */ /* 0x006fe200000006ff */
[----:B------:R-:W-:Y:S01]  /*4440*/  UIADD3 UR4, UPT, UPT, UR41, 0x100, URZ ;  /* 0x0000010029047890 */ /* 0x000fe2000fffe0ff */
[----:B------:R-:W-:Y:S02]  /*4450*/  PLOP3.LUT P0, PT, PT, PT, UP1, 0x80, 0x8 ;  /* 0x000000000008781c */ /* 0x000fe40003f0f018 */
[----:B------:R-:W1:Y:S02]  /*4460*/  SYNCS.PHASECHK.TRANS64.TRYWAIT P1, [UR41+0x100], R3 ;  /* 0x00010003ff0075a7 */ /* 0x000e640008021129 */
[----:B-1----:R-:W-:Y:S09]  /*4470*/  @!P1 BRA `(.L_x_82) ;  /* 0x0000006000b09947 */ /* 0x002ff20003800000 */
.L_x_177:
[----:B------:R-:W-:Y:S01]  /*4480*/  @!UP1 UPRMT UR4, UR69, 0x654, UR4 ;  /* 0x0000065445049896 */ /* 0x000fe20008000004 */
[----:B------:R-:W-:Y:S01]  /*4490*/  UMOV UR5, 0xffff ;  /* 0x0000ffff00057882 */ /* 0x000fe20000000000 */
[----:B------:R-:W-:-:S07]  /*44a0*/  UMOV UR6, 0x1 ;  /* 0x0000000100067882 */ /* 0x000fce0000000000 */
[----:B------:R-:W-:Y:S01]  /*44b0*/  @!P0 SYNCS.ARRIVE.TRANS64.RED.A1T0 RZ, [UR4], RZ ;  /* 0x000000ffffff89a7 */ /* 0x000fe20008100404 */
[----:B------:R-:W-:Y:S01]  /*44c0*/  NOP ;  /* 0x0000000000007918 */ /* 0x000fe20000000000 */
[----:B-1----:R-:W1:Y:S01]  /*44d0*/  LDS R0, [UR8+0x14] ;  /* 0x00001408ff007984 */ /* 0x002e620008000800 */
[----:B------:R-:W-:-:S04]  /*44e0*/  ULOP3.LUT UR4, UR67, 0xffff, URZ, 0xc0, !UPT ;  /* 0x0000ffff43047892 */ /* 0x000fc8000f8ec0ff */
[----:B------:R-:W-:-:S04]  /*44f0*/  USHF.R.U32.HI UR4, URZ, 0x5, UR4 ;  /* 0x00000005ff047899 */ /* 0x000fc80008011604 */
[----:B------:R-:W-:Y:S02]  /*4500*/  USHF.L.U32 UR5, UR5, UR4, URZ ;  /* 0x0000000405057299 */ /* 0x000fe400080006ff */
[----:B------:R-:W-:-:S04]  /*4510*/  USHF.L.U32 UR4, UR6, UR4, URZ ;  /* 0x0000000406047299 */ /* 0x000fc800080006ff */
[----:B-1----:R-:W-:-:S04]  /*4520*/  LOP3.LUT R0, R0, UR5, RZ, 0xc0, !PT ;  /* 0x0000000500007c12 */ /* 0x002fc8000f8ec0ff */
[----:B------:R-:W-:-:S13]  /*4530*/  ISETP.NE.AND P0, PT, R0, UR5, PT ;  /* 0x0000000500007c0c */ /* 0x000fda000bf05270 */
[----:B------:R-:W-:Y:S05]  /*4540*/  @P0 BRA `(.L_x_83) ;  /* 0x0000000000580947 */ /* 0x000fea0003800000 */
[----:B------:R-:W1:Y:S02]  /*4550*/  LDS R0, [UR8+0x18] ;  /* 0x00001808ff007984 */ /* 0x000e640008000800 */
[----:B-1----:R-:W-:-:S04]  /*4560*/  LOP3.LUT R0, R0, UR4, RZ, 0xc0, !PT ;  /* 0x0000000400007c12 */ /* 0x002fc8000f8ec0ff */
[----:B------:R-:W-:-:S13]  /*4570*/  ISETP.NE.AND P0, PT, R0, UR4, PT ;  /* 0x0000000400007c0c */ /* 0x000fda000bf05270 */
[----:B------:R-:W-:Y:S05]  /*4580*/  @P0 BRA `(.L_x_84) ;  /* 0x00000000003c0947 */ /* 0x000fea0003800000 */
[----:B------:R-:W1:Y:S01]  /*4590*/  S2R R2, SR_LANEID ;  /* 0x0000000000027919 */ /* 0x000e620000000000 */
[----:B------:R-:W-:Y:S01]  /*45a0*/  ULOP3.LUT UR5, URZ, UR5, URZ, 0x33, !UPT ;  /* 0x00000005ff057292 */ /* 0x000fe2000f8e33ff */
[----:B------:R-:W-:Y:S01]  /*45b0*/  LOP3.LUT R4, RZ, UR4, RZ, 0x33, !PT ;  /* 0x00000004ff047c12 */ /* 0x000fe2000f8e33ff */
[----:B------:R-:W-:Y:S02]  /*45c0*/  VOTEU.ANY UR4, UPT, PT ;  /* 0x0000000000047886 */ /* 0x000fe400038e0100 */
[----:B------:R-:W-:Y:S01]  /*45d0*/  UFLO.U32 UR4, UR4 ;  /* 0x00000004000472bd */ /* 0x000fe200080e0000 */
[----:B------:R-:W2:Y:S01]  /*45e0*/  REDUX UR6, R4 ;  /* 0x00000000040673c4 */ /* 0x000ea20000000000 */
[----:B------:R-:W-:-:S06]  /*45f0*/  IMAD.U32 R0, RZ, RZ, UR5 ;  /* 0x00000005ff007e24 */ /* 0x000fcc000f8e00ff */
[----:B------:R4:W-:Y:S01]  /*4600*/  UTCATOMSWS.AND URZ, UR5 ;  /* 0x0000000500ff79e3 */ /* 0x0009e20008000000 */
[----:B------:R-:W3:Y:S01]  /*4610*/  REDUX UR7, R0 ;  /* 0x00000000000773c4 */ /* 0x000ee20000000000 */
[----:B-1----:R-:W-:Y:S01]  /*4620*/  ISETP.EQ.U32.AND P0, PT, R2, UR4, PT ;  /* 0x0000000402007c0c */ /* 0x002fe2000bf02070 */
[----:B--2---:R-:W-:Y:S01]  /*4630*/  IMAD.U32 R2, RZ, RZ, UR6 ;  /* 0x00000006ff027e24 */ /* 0x004fe2000f8e00ff */
[----:B---3--:R-:W-:-:S11]  /*4640*/  MOV R3, UR7 ;  /* 0x0000000700037c02 */ /* 0x008fd60008000f00 */
[----:B------:R4:W-:Y:S04]  /*4650*/  @P0 ATOMS.AND RZ, [UR8+0x14], R3 ;  /* 0x00001403ffff098c */ /* 0x0009e8000a800008 */
[----:B------:R4:W-:Y:S01]  /*4660*/  @P0 ATOMS.AND RZ, [UR8+0x18], R2 ;  /* 0x00001802ffff098c */ /* 0x0009e2000a800008 */
[----:B------:R-:W-:Y:S05]  /*4670*/  BRA `(.L_x_85) ;  /* 0x0000000000147947 */ /* 0x000fea0003800000 */
.L_x_84:
[----:B------:R-:W-:Y:S02]  /*4680*/  MOV R2, 0x46a0 ;  /* 0x000046a000027802 */ /* 0x000fe40000000f00 */
[----:B---3-5:R-:W-:Y:S05]  /*4690*/  CALL.REL.NOINC `($__internal_0_$__cuda_sm10x_tcgen05_guardrail_trap_col_being_dealloced_not_returned_by_alloc) ;  /* 0x0000006400907944 */ /* 0x028fea0003c00000 */
[----:B------:R-:W-:Y:S05]  /*46a0*/  BRA `(.L_x_85) ;  /* 0x0000000000087947 */ /* 0x000fea0003800000 */
.L_x_83:
[----:B------:R-:W-:Y:S02]  /*46b0*/  MOV R2, 0x46d0 ;  /* 0x000046d000027802 */ /* 0x000fe40000000f00 */
[----:B---3-5:R-:W-:Y:S05]  /*46c0*/  CALL.REL.NOINC `($__internal_2_$__cuda_sm10x_tcgen05_guardrail_trap_unallocated_columns_being_dealloced) ;  /* 0x00000064009c7944 */ /* 0x028fea0003c00000 */
.L_x_85:
[----:B------:R-:W-:Y:S01]  /*46d0*/  NOP ;  /* 0x0000000000007918 */ /* 0x000fe20000000000 */
[----:B----4-:R-:W-:Y:S05]  /*46e0*/  EXIT ;  /* 0x000000000000794d */ /* 0x010fea0003800000 */
.L_x_56:
[----:B------:R-:W-:-:S09]  /*46f0*/  UISETP.NE.OR UP0, UPT, UR18, 0x3, !UP3 ;  /* 0x000000031200788c */ /* 0x000fd2000df05670 */
[----:B------:R-:W-:Y:S05]  /*4700*/  BRA.U UP0, `(.L_x_86) ;  /* 0x0000001100b87547 */ /* 0x000fea000b800000 */
[----:B------:R-:W1:Y:S01]  /*4710*/  LDCU UR31, c[0x0][0x370] ;  /* 0x00006e00ff1f77ac */ /* 0x000e620008000800 */
[----:B------:R-:W2:Y:S01]  /*4720*/  LDC.64 R16, c[0x0][0x348] ;  /* 0x0000d200ff107b82 */ /* 0x000ea20000000a00 */
[----:B------:R-:W-:Y:S02]  /*4730*/  HFMA2 R13, -RZ, RZ, 0, 0 ;  /* 0x00000000ff0d7431 */ /* 0x000fe400000001ff */
[----:B------:R-:W-:Y:S01]  /*4740*/  IMAD.MOV.U32 R15, RZ, RZ, 0x1 ;  /* 0x00000001ff0f7424 */ /* 0x000fe200078e00ff */
[----:B------:R-:W1:Y:S01]  /*4750*/  LDCU.128 UR48, c[0x0][0xb10] ;  /* 0x00016200ff3077ac */ /* 0x000e620008000c00 */
[----:B------:R-:W-:Y:S01]  /*4760*/  IMAD.MOV.U32 R14, RZ, RZ, RZ ;  /* 0x000000ffff0e7224 */ /* 0x000fe200078e00ff */
[----:B------:R-:W-:Y:S01]  /*4770*/  MOV R7, 0x2000 ;  /* 0x0000200000077802 */ /* 0x000fe20000000f00 */
[----:B------:R-:W3:Y:S01]  /*4780*/  LDCU UR30, c[0x0][0x374] ;  /* 0x00006e80ff1e77ac */ /* 0x000ee20008000800 */
[----:B------:R-:W4:Y:S01]  /*4790*/  LDC.64 R2, c[0x0][0x888] ;  /* 0x00022200ff027b82 */ /* 0x000f220000000a00 */
[----:B------:R-:W3:Y:S01]  /*47a0*/  LDCU UR15, c[0x0][0xb0c] ;  /* 0x00016180ff0f77ac */ /* 0x000ee20008000800 */
[----:B------:R-:W2:Y:S06]  /*47b0*/  LDCU UR46, c[0x0][0xb20] ;  /* 0x00016400ff2e77ac */ /* 0x000eac0008000800 */
[----:B------:R-:W4:Y:S01]  /*47c0*/  LDC.64 R4, c[0x0][0x890] ;  /* 0x00022400ff047b82 */ /* 0x000f220000000a00 */
[----:B------:R-:W2:Y:S01]  /*47d0*/  LDCU UR4, c[0x0][0xb30] ;  /* 0x00016600ff0477ac */ /* 0x000ea20008000800 */
[----:B------:R-:W-:Y:S01]  /*47e0*/  UMOV UR21, 0x400 ;  /* 0x0000040000157882 */ /* 0x000fe20000000000 */
[----:B-1----:R-:W-:-:S02]  /*47f0*/  UIMAD.WIDE.U32 UR6, UR31, UR48, URZ ;  /* 0x000000301f0672a5 */ /* 0x002fc4000f8e00ff */
[----:B---3--:R-:W-:Y:S02]  /*4800*/  UIMAD.WIDE.U32 UR8, UR30, UR51, URZ ;  /* 0x000000331e0872a5 */ /* 0x008fe4000f8e00ff */
[----:B------:R-:W-:Y:S02]  /*4810*/  ULEA UR21, UR47, UR21, 0x18 ;  /* 0x000000152f157291 */ /* 0x000fe4000f8ec0ff */
[----:B------:R-:W-:Y:S02]  /*4820*/  UPLOP3.LUT UP2, UPT, UPT, UPT, UPT, 0x40, 0x4 ;  /* 0x000000000004789c */ /* 0x000fe40003f4e870 */
[----:B------:R-:W-:Y:S01]  /*4830*/  UIADD3 UR37, UPT, UPT, UR21, 0x48, URZ ;  /* 0x0000004815257890 */ /* 0x000fe2000fffe0ff */
[----:B------:R-:W-:Y:S01]  /*4840*/  UMOV UR6, UR7 ;  /* 0x0000000700067c82 */ /* 0x000fe20008000000 */
[----:B------:R-:W-:Y:S01]  /*4850*/  UMOV UR38, UR9 ;  /* 0x0000000900267c82 */ /* 0x000fe20008000000 */
[----:B------:R-:W-:Y:S02]  /*4860*/  UISETP.GE.AND UP0, UPT, UR45, 0x1, UPT ;  /* 0x000000012d00788c */ /* 0x000fe4000bf06270 */
[----:B------:R-:W-:Y:S01]  /*4870*/  UISETP.NE.AND UP4, UPT, UR45, 0x1, UPT ;  /* 0x000000012d00788c */ /* 0x000fe2000bf85270 */
[----:B------:R-:W1:Y:S01]  /*4880*/  LDCU.64 UR22, c[0x0][0xb28] ;  /* 0x00016500ff1677ac */ /* 0x000e620008000a00 */
[----:B------:R-:W-:-:S02]  /*4890*/  UISETP.NE.AND UP6, UPT, UR15, 0x1, UPT ;  /* 0x000000010f00788c */ /* 0x000fc4000bfc5270 */
[----:B------:R-:W-:Y:S02]  /*48a0*/  UISETP.NE.AND UP5, UPT, UR50, 0x1, UPT ;  /* 0x000000013200788c */ /* 0x000fe4000bfa5270 */
[----:B------:R-:W-:Y:S02]  /*48b0*/  UIADD3 UR41, UPT, UPT, UR21, 0x30, URZ ;  /* 0x0000003015297890 */ /* 0x000fe4000fffe0ff */
[----:B------:R-:W-:Y:S02]  /*48c0*/  UIADD3 UR33, UPT, UPT, UR21, 0x38, URZ ;  /* 0x0000003815217890 */ /* 0x000fe4000fffe0ff */
[----:B------:R-:W-:Y:S02]  /*48d0*/  UIADD3 UR25, UPT, UPT, UR21, 0x40, URZ ;  /* 0x0000004015197890 */ /* 0x000fe4000fffe0ff */
[----:B------:R-:W-:Y:S02]  /*48e0*/  UPRMT UR37, UR47, 0x654, UR37 ;  /* 0x000006542f257896 */ /* 0x000fe40008000025 */
[----:B------:R-:W-:-:S02]  /*48f0*/  USHF.R.U32.HI UR39, URZ, UR49, UR6 ;  /* 0x00000031ff277299 */ /* 0x000fc40008011606 */
[----:B--2---:R-:W-:Y:S02]  /*4900*/  USHF.R.U32.HI UR38, URZ, UR46, UR38 ;  /* 0x0000002eff267299 */ /* 0x004fe40008011626 */
[----:B------:R-:W-:-:S11]  /*4910*/  UISETP.NE.AND UP3, UPT, UR4, 0x1, UPT ;  /* 0x000000010400788c */ /* 0x000fd6000bf65270 */
.L_x_97:
[C---:B------:R-:W-:Y:S02]  /*4920*/  LEA R12, R14.reuse, UR21, 0x3 ;  /* 0x000000150e0c7c11 */ /* 0x040fe4000f8e18ff */
[----:B------:R-:W-:Y:S02]  /*4930*/  SHF.L.U32 R9, R13, 0x1f, RZ ;  /* 0x0000001f0d097819 */ /* 0x000fe400000006ff */
[----:B------:R-:W-:Y:S02]  /*4940*/  LEA R10, R14, UR21, 0x4 ;  /* 0x000000150e0a7c11 */ /* 0x000fe4000f8e20ff */
[----:B------:R-:W2:Y:S02]  /*4950*/  SYNCS.PHASECHK.TRANS64.TRYWAIT P0, [R12+URZ+0x80], R9 ;  /* 0x000080090c0075a7 */ /* 0x000ea400080011ff */
[----:B--23--:R-:W-:Y:S05]  /*4960*/  @!P0 BRA `(.L_x_87) ;  /* 0x0000005c008c8947 */ /* 0x00cfea0003800000 */
.L_x_178:
[----:B--2---:R-:W2:Y:S01]  /*4970*/  LDS.128 R8, [R10+0x110] ;  /* 0x000110000a087984 */ /* 0x004ea20000000c00 */
[----:B------:R-:W-:Y:S01]  /*4980*/  UISETP.GE.AND UP0, UPT, UR45, 0x1, UPT ;  /* 0x000000012d00788c */ /* 0x000fe2000bf06270 */
[----:B------:R-:W-:Y:S01]  /*4990*/  @!PT LDS RZ, [RZ] ;  /* 0x00000000fffff984 */ /* 0x000fe20000000800 */
[----:B------:R-:W-:Y:S01]  /*49a0*/  @!PT LDS RZ, [RZ] ;  /* 0x00000000fffff984 */ /* 0x000fe20000000800 */
[----:B------:R-:W-:Y:S01]  /*49b0*/  @!PT LDS RZ, [RZ] ;  /* 0x00000000fffff984 */ /* 0x000fe20000000800 */
[----:B------:R-:W-:Y:S01]  /*49c0*/  @!PT LDS RZ, [RZ] ;  /* 0x00000000fffff984 */ /* 0x000fe20000000800 */
[----:B------:R3:W-:Y:S06]  /*49d0*/  MEMBAR.ALL.CTA ;  /* 0x0000000000007992 */ /* 0x0007ec0000008000 */
[----:B---3--:R-:W3:Y:S01]  /*49e0*/  FENCE.VIEW.ASYNC.S ;  /* 0x00000000000073c6 */ /* 0x008ee20000000000 */
[----:B--2---:R-:W-:Y:S11]  /*49f0*/  LOP3.LUT P0, RZ, R10, 0x1, RZ, 0xc0, !PT ;  /* 0x000000010aff7812 */ /* 0x004ff6000780c0ff */
[----:B------:R-:W-:Y:S02]  /*4a00*/  @!UPT UIADD3 URZ, UPT, UPT, URZ, URZ, URZ ;  /* 0x000000fffffff290 */ /* 0x000fe4000fffe0ff */
[----:B---3--:R-:W-:Y:S01]  /*4a10*/  VOTEU.ANY UP1, P0 ;  /* 0x0000000000ff7886 */ /* 0x008fe20000020100 */
[----:B------:R-:W-:Y:S11]  /*4a20*/  PLOP3.LUT P0, PT, PT, PT, UP1, 0x80, 0x8 ;  /* 0x000000000008781c */ /* 0x000ff60003f0f018 */
[----:B------:R-:W-:Y:S02]  /*4a30*/  @!UPT UIADD3 URZ, UPT, UPT, URZ, URZ, URZ ;  /* 0x000000fffffff290 */ /* 0x000fe4000fffe0ff */
[----:B------:R-:W-:Y:S02]  /*4a40*/  @P0 SHF.R.U32.HI R0, RZ, 0x10, R9 ;  /* 0x00000010ff000819 */ /* 0x000fe40000011609 */
[----:B------:R-:W-:Y:S02]  /*4a50*/  @P0 MOV R6, R8 ;  /* 0x0000000800060202 */ /* 0x000fe40000000f00 */
[----:B------:R-:W-:Y:S01]  /*4a60*/  @P0 R2UR UR4, R0 ;  /* 0x00000000000402ca */ /* 0x000fe200000e0000 */
[----:B------:R-:W-:Y:S01]  /*4a70*/  VIADD R0, R12, 0x90 ;  /* 0x000000900c007836 */ /* 0x000fe20000000000 */
[----:B------:R-:W-:Y:S02]  /*4a80*/  @P0 LOP3.LUT R8, R9, 0xffff, RZ, 0xc0, !PT ;  /* 0x0000ffff09080812 */ /* 0x000fe400078ec0ff */
[----:B------:R-:W-:Y:S02]  /*4a90*/  @P0 R2UR UR6, R6 ;  /* 0x00000000060602ca */ /* 0x000fe400000e0000 */
[----:B------:R-:W-:Y:S02]  /*4aa0*/  PRMT R0, RZ, 0x654, R0 ;  /* 0x00000654ff007816 */ /* 0x000fe40000000000 */
[----:B------:R-:W-:Y:S02]  /*4ab0*/  @P0 R2UR UR5, R8 ;  /* 0x00000000080502ca */ /* 0x000fe400000e0000 */
[----:B------:R2:W-:Y:S03]  /*4ac0*/  SYNCS.ARRIVE.TRANS64.RED.A1T0 RZ, [R0+URZ], RZ ;  /* 0x000000ff00ff79a7 */ /* 0x0005e600081004ff */
[----:B------:R-:W-:Y:S04]  /*4ad0*/  @UP1 UMOV UR29, UR4 ;  /* 0x00000004001d1c82 */ /* 0x000fe80008000000 */
[----:B------:R-:W-:Y:S04]  /*4ae0*/  @UP1 UMOV UR14, UR6 ;  /* 0x00000006000e1c82 */ /* 0x000fe80008000000 */
[----:B------:R-:W-:Y:S01]  /*4af0*/  @UP1 UMOV UR13, UR5 ;  /* 0x00000005000d1c82 */ /* 0x000fe20008000000 */
[----:B------:R-:W-:Y:S05]  /*4b00*/  BRA.U !UP0, `(.L_x_88) ;  /* 0x0000000108a47547 */ /* 0x000fea000b800000 */
[----:B------:R-:W-:Y:S02]  /*4b10*/  UIMAD.WIDE.U32 UR16, UR13, UR51, URZ ;  /* 0x000000330d1072a5 */ /* 0x000fe4000f8e00ff */
[----:B------:R-:W-:Y:S02]  /*4b20*/  UIMAD.WIDE.U32 UR18, UR14, UR48, URZ ;  /* 0x000000300e1272a5 */ /* 0x000fe4000f8e00ff */
[----:B------:R-:W-:Y:S02]  /*4b30*/  USEL UR4, UR30, UR38, !UP5 ;  /* 0x000000261e047287 */ /* 0x000fe4000e800000 */
[----:B------:R-:W-:Y:S02]  /*4b40*/  USEL UR7, UR31, UR39, !UP6 ;  /* 0x000000271f077287 */ /* 0x000fe4000f000000 */
[----:B-1----:R-:W-:Y:S02]  /*4b50*/  UIMAD.WIDE.U32 UR8, UR4, UR22, URZ ;  /* 0x00000016040872a5 */ /* 0x002fe4000f8e00ff */
[----:B------:R-:W-:Y:S01]  /*4b60*/  UIMAD.WIDE.U32 UR10, UR7, UR22, URZ ;  /* 0x00000016070a72a5 */ /* 0x000fe2000f8e00ff */
[----:B------:R-:W-:Y:S02]  /*4b70*/  UMOV UR5, UR17 ;  /* 0x0000001100057c82 */ /* 0x000fe40008000000 */
[----:B------:R-:W-:Y:S03]  /*4b80*/  USHF.R.U32.HI UR6, URZ, UR46, UR5 ;  /* 0x0000002eff067299 */ /* 0x000fe60008011605 */
[----:B------:R-:W-:Y:S01]  /*4b90*/  UMOV UR5, UR19 ;  /* 0x0000001300057c82 */ /* 0x000fe20008000000 */
[----:B------:R-:W-:Y:S02]  /*4ba0*/  USEL UR6, UR13, UR6, !UP5 ;  /* 0x000000060d067287 */ /* 0x000fe4000e800000 */
[----:B------:R-:W-:Y:S03]  /*4bb0*/  USHF.R.U32.HI UR12, URZ, UR49, UR5 ;  /* 0x00000031ff0c7299 */ /* 0x000fe60008011605 */
[----:B------:R-:W-:Y:S02]  /*4bc0*/  UMOV UR5, UR9 ;  /* 0x0000000900057c82 */ /* 0x000fe40008000000 */
[----:B------:R-:W-:Y:S03]  /*4bd0*/  @UP4 USHF.R.U32.HI UR4, URZ, UR23, UR5 ;  /* 0x00000017ff044299 */ /* 0x000fe60008011605 */
[----:B------:R-:W-:Y:S01]  /*4be0*/  UMOV UR5, UR11 ;  /* 0x0000000b00057c82 */ /* 0x000fe20008000000 */
[----:B------:R-:W-:Y:S02]  /*4bf0*/  UIMAD UR4, UR45, UR4, URZ ;  /* 0x000000042d0472a4 */ /* 0x000fe4000f8e02ff */
[----:B------:R-:W-:Y:S02]  /*4c00*/  @UP4 USHF.R.U32.HI UR7, URZ, UR23, UR5 ;  /* 0x00000017ff074299 */ /* 0x000fe40008011605 */
[----:B------:R-:W-:Y:S02]  /*4c10*/  UIMAD.WIDE.U32 UR10, UR6, UR22, URZ ;  /* 0x00000016060a72a5 */ /* 0x000fe4000f8e00ff */
[----:B------:R-:W-:Y:S02]  /*4c20*/  USEL UR5, UR14, UR12, !UP6 ;  /* 0x0000000c0e057287 */ /* 0x000fe4000f000000 */
[----:B------:R-:W-:Y:S02]  /*4c30*/  UIMAD UR8, UR45, UR7, URZ ;  /* 0x000000072d0872a4 */ /* 0x000fe4000f8e02ff */
[----:B------:R-:W-:Y:S03]  /*4c40*/  UISETP.GE.AND UP0, UPT, UR6, UR4, UPT ;  /* 0x000000040600728c */ /* 0x000fe6000bf06270 */
[----:B------:R-:W-:Y:S01]  /*4c50*/  UMOV UR4, UR11 ;  /* 0x0000000b00047c82 */ /* 0x000fe20008000000 */
[----:B------:R-:W-:Y:S02]  /*4c60*/  UISETP.GE.OR UP0, UPT, UR5, UR8, UP0 ;  /* 0x000000080500728c */ /* 0x000fe40008706670 */
[----:B------:R-:W-:Y:S02]  /*4c70*/  USHF.R.U32.HI UR4, URZ, UR23, UR4 ;  /* 0x00000017ff047299 */ /* 0x000fe40008011604 */
[----:B------:R-:W-:Y:S02]  /*4c80*/  UIMAD.WIDE.U32 UR8, UR5, UR22, URZ ;  /* 0x00000016050872a5 */ /* 0x000fe4000f8e00ff */
[----:B------:R-:W-:Y:S04]  /*4c90*/  USEL UR10, UR6, UR4, !UP4 ;  /* 0x00000004060a7287 */ /* 0x000fe8000e000000 */
[----:B------:R-:W-:Y:S01]  /*4ca0*/  UIADD3 UR11, UPT, UPT, -UR10, URZ, URZ ;  /* 0x000000ff0a0b7290 */ /* 0x000fe2000fffe1ff */
[----:B------:R-:W-:Y:S02]  /*4cb0*/  @!UP0 UMOV UR4, UR9 ;  /* 0x0000000900048c82 */ /* 0x000fe40008000000 */
[----:B------:R-:W-:Y:S02]  /*4cc0*/  @!UP0 USHF.R.U32.HI UR4, URZ, UR23, UR4 ;  /* 0x00000017ff048299 */ /* 0x000fe40008011604 */
[----:B------:R-:W-:Y:S02]  /*4cd0*/  UIMAD UR8, UR45, UR11, UR6 ;  /* 0x0000000b2d0872a4 */ /* 0x000fe4000f8e0206 */
[----:B------:R-:W-:Y:S04]  /*4ce0*/  @!UP0 USEL UR4, UR5, UR4, !UP4 ;  /* 0x0000000405048287 */ /* 0x000fe8000e000000 */
[----:B------:R-:W-:Y:S02]  /*4cf0*/  @!UP0 UIMAD UR7, UR7, UR8, UR4 ;  /* 0x00000008070782a4 */ /* 0x000fe4000f8e0204 */
[----:B------:R-:W-:Y:S02]  /*4d00*/  @!UP0 UIADD3 UR9, UPT, UPT, UR10, -UR4, URZ ;  /* 0x800000040a098290 */ /* 0x000fe4000fffe0ff */
[----:B------:R-:W-:Y:S02]  /*4d10*/  UIADD3 UR8, UPT, UPT, -UR6, URZ, URZ ;  /* 0x000000ff06087290 */ /* 0x000fe4000fffe1ff */
[----:B------:R-:W-:Y:S02]  /*4d20*/  UIADD3 UR4, UPT, UPT, -UR5, URZ, URZ ;  /* 0x000000ff05047290 */ /* 0x000fe4000fffe1ff */
[----:B------:R-:W-:Y:S03]  /*4d30*/  @!UP0 UIMAD UR6, UR9, UR45, UR5 ;  /* 0x0000002d090682a4 */ /* 0x000fe6000f8e0205 */
[----:B------:R-:W-:Y:S01]  /*4d40*/  @!UP0 UMOV UR5, UR7 ;  /* 0x0000000700058c82 */ /* 0x000fe20008000000 */
[----:B------:R-:W-:Y:S02]  /*4d50*/  UIMAD UR7, UR15, UR4, UR14 ;  /* 0x000000040f0772a4 */ /* 0x000fe4000f8e020e */
[----:B------:R-:W-:Y:S02]  /*4d60*/  UIMAD UR4, UR50, UR8, UR13 ;  /* 0x00000008320472a4 */ /* 0x000fe4000f8e020d */
[----:B------:R-:W-:Y:S02]  /*4d70*/  UIMAD UR14, UR5, UR15, UR7 ;  /* 0x0000000f050e72a4 */ /* 0x000fe4000f8e0207 */
[----:B------:R-:W-:Y:S11]  /*4d80*/  UIMAD UR13, UR6, UR50, UR4 ;  /* 0x00000032060d72a4 */ /* 0x000ff6000f8e0204 */
[----:B------:R-:W-:Y:S01]  /*4d90*/  @!UPT UIADD3 URZ, UPT, UPT, URZ, URZ, URZ ;  /* 0x000000fffffff290 */ /* 0x000fe2000fffe0ff */
.L_x_88:
[----:B------:R-:W3:Y:S01]  /*4da0*/  @!UP3 LDCU.128 UR8, c[0x0][0xb10] ;  /* 0x00016200ff08b7ac */ /* 0x000ee20008000c00 */
[C---:B----4-:R-:W-:Y:S02]  /*4db0*/  ISETP.NE.U32.AND P1, PT, R4.reuse, RZ, PT ;  /* 0x000000ff0400720c */ /* 0x050fe40003f25070 */
[----:B------:R-:W-:Y:S02]  /*4dc0*/  ISETP.NE.U32.AND P0, PT, R4, RZ, PT ;  /* 0x000000ff0400720c */ /* 0x000fe40003f05070 */
[C---:B------:R-:W-:Y:S02]  /*4dd0*/  ISETP.NE.AND.EX P1, PT, R5.reuse, RZ, PT, P1 ;  /* 0x000000ff0500720c */ /* 0x040fe40003f25310 */
[----:B------:R-:W-:Y:S01]  /*4de0*/  ISETP.NE.AND.EX P0, PT, R5, RZ, PT, P0 ;  /* 0x000000ff0500720c */ /* 0x000fe20003f05300 */
[----:B------:R-:W4:Y:S01]  /*4df0*/  @!UP3 LDCU UR5, c[0x0][0xb0c] ;  /* 0x00016180ff05b7ac */ /* 0x000f220008000800 */
[----:B------:R-:W-:Y:S01]  /*4e00*/  SHF.L.U32 R9, R15, 0x1f, RZ ;  /* 0x0000001f0f097819 */ /* 0x000fe200000006ff */
[----:B------:R-:W-:Y:S02]  /*4e10*/  USHF.L.U32 UR42, UR24, 0x8, URZ ;  /* 0x00000008182a7899 */ /* 0x000fe400080006ff */
[----:B------:R-:W-:Y:S02]  /*4e20*/  USHF.L.U32 UR43, UR20, 0x6, URZ ;  /* 0x00000006142b7899 */ /* 0x000fe400080006ff */
[----:B---3--:R-:W-:Y:S07]  /*4e30*/  UIMAD.WIDE.U32 UR6, UR14, UR8, URZ ;  /* 0x000000080e0672a5 */ /* 0x008fee000f8e00ff */
[----:B------:R-:W-:Y:S01]  /*4e40*/  @!UP3 UMOV UR4, UR7 ;  /* 0x000000070004bc82 */ /* 0x000fe20008000000 */
[----:B----4-:R-:W-:Y:S02]  /*4e50*/  @!UP3 UISETP.NE.AND UP0, UPT, UR5, 0x1, UPT ;  /* 0x000000010500b88c */ /* 0x010fe4000bf05270 */
[----:B------:R-:W-:Y:S02]  /*4e60*/  @!UP3 USHF.R.U32.HI UR4, URZ, UR9, UR4 ;  /* 0x00000009ff04b299 */ /* 0x000fe40008011604 */
[----:B------:R-:W-:Y:S02]  /*4e70*/  UIMAD.WIDE.U32 UR6, UR13, UR11, URZ ;  /* 0x0000000b0d0672a5 */ /* 0x000fe4000f8e00ff */
[----:B------:R-:W-:Y:S02]  /*4e80*/  @!UP3 USEL UR8, UR14, UR4, !UP0 ;  /* 0x000000040e08b287 */ /* 0x000fe4000c000000 */
[----:B------:R-:W-:Y:S03]  /*4e90*/  @!UP3 UISETP.NE.AND UP0, UPT, UR10, 0x1, UPT ;  /* 0x000000010a00b88c */ /* 0x000fe6000bf05270 */
[----:B------:R-:W-:Y:S02]  /*4ea0*/  @!UP3 UMOV UR6, UR7 ;  /* 0x000000070006bc82 */ /* 0x000fe40008000000 */
[----:B------:R-:W3:Y:S02]  /*4eb0*/  @!UP3 LDCU UR4, c[0x0][0xb20] ;  /* 0x00016400ff04b7ac */ /* 0x000ee40008000800 */
[----:B---3--:R-:W-:Y:S04]  /*4ec0*/  @!UP3 USHF.R.U32.HI UR6, URZ, UR4, UR6 ;  /* 0x00000004ff06b299 */ /* 0x008fe80008011606 */
[----:B------:R-:W-:Y:S04]  /*4ed0*/  @!UP3 USEL UR6, UR13, UR6, !UP0 ;  /* 0x000000060d06b287 */ /* 0x000fe8000c000000 */
[----:B------:R-:W-:Y:S02]  /*4ee0*/  @!UP3 UIADD3 UR4, UPT, UPT, -UR8, UR6, URZ ;  /* 0x000000060804b290 */ /* 0x000fe4000fffe1ff */
[----:B------:R-:W-:Y:S02]  /*4ef0*/  @!UP3 UIADD3 UR6, UPT, UPT, UR8, -UR6, URZ ;  /* 0x800000060806b290 */ /* 0x000fe4000fffe0ff */
[----:B------:R-:W-:Y:S02]  /*4f00*/  @!UP3 UIMAD UR14, UR4, UR5, UR14 ;  /* 0x00000005040eb2a4 */ /* 0x000fe4000f8e020e */
[----:B------:R-:W-:Y:S01]  /*4f10*/  @!UP3 UIMAD UR13, UR6, UR10, UR13 ;  /* 0x0000000a060db2a4 */ /* 0x000fe2000f8e020d */
[----:B------:R-:W-:Y:S11]  /*4f20*/  BRA.U UP2, `(.L_x_89) ;  /* 0x0000000102107547 */ /* 0x000ff6000b800000 */
[----:B--2---:R-:W-:Y:S04]  /*4f30*/  MOV R0, UR52 ;  /* 0x0000003400007c02 */ /* 0x004fe80008000f00 */
[----:B------:R-:W-:Y:S04]  /*4f40*/  SHF.L.U32 R11, R0, 0x1f, RZ ;  /* 0x0000001f000b7819 */ /* 0x000fe800000006ff */
[----:B------:R-:W2:Y:S02]  /*4f50*/  SYNCS.PHASECHK.TRANS64.TRYWAIT P2, [UR21+0x78], R11 ;  /* 0x0000780bff0075a7 */ /* 0x000ea40008041115 */
[----:B--2---:R-:W-:Y:S05]  /*4f60*/  @!P2 BRA `(.L_x_90) ;  /* 0x000000580020a947 */ /* 0x004fea0003800000 */
.L_x_89:
[----:B------:R-:W-:Y:S05]  /*4f70*/  @!P1 BRA `(.L_x_91) ;  /* 0x0000000000309947 */ /* 0x000fea0003800000 */
[----:B------:R-:W-:Y:S01]  /*4f80*/  ISETP.NE.U32.AND P1, PT, R2, RZ, PT ;  /* 0x000000ff0200720c */ /* 0x000fe20003f25070 */
[----:B------:R-:W3:Y:S01]  /*4f90*/  LDCU.64 UR4, c[0x0][0x358] ;  /* 0x00006b00ff0477ac */ /* 0x000ee20008000a00 */
[----:B------:R-:W-:Y:S02]  /*4fa0*/  IMAD.MOV.U32 R80, RZ, RZ, 0x1 ;  /* 0x00000001ff507424 */ /* 0x000fe400078e00ff */
[----:B------:R-:W-:Y:S11]  /*4fb0*/  ISETP.NE.AND.EX P1, PT, R3, RZ, PT, P1 ;  /* 0x000000ff0300720c */ /* 0x000ff60003f25310 */
[----:B------:R-:W-:Y:S02]  /*4fc0*/  @!UPT UIADD3 URZ, UPT, UPT, URZ, URZ, URZ ;  /* 0x000000fffffff290 */ /* 0x000fe4000fffe0ff */
[----:B--2---:R-:W2:Y:S01]  /*4fd0*/  @P1 LDC.64 R10, c[0x0][0x888] ;  /* 0x00022200ff0a1b82 */ /* 0x004ea20000000a00 */
[----:B------:R-:W-:Y:S04]  /*4fe0*/  @P1 IMAD R0, R4, UR36, RZ ;  /* 0x0000002404001c24 */ /* 0x000fe8000f8e02ff */
[----:B--2---:R-:W-:Y:S04]  /*4ff0*/  @P1 IMAD.WIDE R10, R0, 0x4, R10 ;  /* 0x00000004000a1825 */ /* 0x004fe800078e020a */
[----:B------:R-:W-:Y:S01]  /*5000*/  HFMA2 R0, -RZ, RZ, 0, 5.9604644775390625e-08 ;  /* 0x00000001ff007431 */ /* 0x000fe200000001ff */
[----:B---3-5:R3:W5:Y:S04]  /*5010*/  @P1 LDG.E R41, desc[UR4][R10.64] ;  /* 0x000000040a291981 */ /* 0x028768000c1e1900 */
[----:B------:R-:W-:Y:S01]  /*5020*/  @!P1 PRMT R80, R0, 0x7610, R80 ;  /* 0x0000761000509816 */ /* 0x000fe20000000050 */
[----:B---3--:R-:W4:Y:S06]  /*5030*/  @!P1 LDC R41, c[0x0][0x880] ;  /* 0x00022000ff299b82 */ /* 0x008f2c0000000800 */
.L_x_91:
[----:B----45:R-:W-:Y:S01]  /*5040*/  @!P0 FSETP.EQ.AND P1, PT, R41, RZ, PT ;  /* 0x000000ff2900820b */ /* 0x030fe20003f22000 */
[----:B------:R-:W-:Y:S01]  /*5050*/  @!UPT UIADD3 URZ, UPT, UPT, URZ, URZ, URZ ;  /* 0x000000fffffff290 */ /* 0x000fe2000fffe0ff */
[----:B------:R-:W-:Y:S11]  /*5060*/  @!P0 BRA `(.L_x_92) ;  /* 0x0000000000188947 */ /* 0x000ff60003800000 */
[----:B------:R-:W-:Y:S02]  /*5070*/  LOP3.LUT P0, RZ, R80, 0xff, RZ, 0xc0, !PT ;  /* 0x000000ff50ff7812 */ /* 0x000fe4000780c0ff */
[----:B------:R-:W-:Y:S04]  /*5080*/  ISETP.NE.U32.AND P1, PT, R2, RZ, PT ;  /* 0x000000ff0200720c */ /* 0x000fe80003f25070 */
[----:B------:R-:W-:Y:S04]  /*5090*/  ISETP.NE.AND.EX P1, PT, R3, RZ, PT, P1 ;  /* 0x000000ff0300720c */ /* 0x000fe80003f25310 */
[----:B------:R-:W-:Y:S03]  /*50a0*/  PLOP3.LUT P1, PT, P1, PT, PT, 0x8, 0x80 ;  /* 0x000000000080781c */ /* 0x000fe60000f2e170 */
[----:B------:R-:W-:Y:S11]  /*50b0*/  @P0 FSETP.EQ.AND P1, PT, R41, RZ, PT ;  /* 0x000000ff2900020b */ /* 0x000ff60003f22000 */
[----:B------:R-:W-:Y:S02]  /*50c0*/  @!UPT UIADD3 URZ, UPT, UPT, URZ, URZ, URZ ;  /* 0x000000fffffff290 */ /* 0x000fe4000fffe0ff */
.L_x_92:
[----:B------:R-:W3:Y:S01]  /*50d0*/  SYNCS.PHASECHK.TRANS64.TRYWAIT P2, [UR21+0x50], R9 ;  /* 0x00005009ff0075a7 */ /* 0x000ee20008041115 */
[----:B------:R-:W-:Y:S04]  /*50e0*/  ELECT P0, URZ, PT ;  /* 0x0000000000ff782f */ /* 0x000fe80003800000 */
[----:B------:R-:W-:Y:S11]  /*50f0*/  PLOP3.LUT P1, PT, P1, P0, PT, 0xf2, 0x2f ;  /* 0x00000000002f781c */ /* 0x000ff60000f21e72 */
[----:B------:R-:W-:Y:S02]  /*5100*/  @!UPT UIADD3 URZ, UPT, UPT, URZ, URZ, URZ ;  /* 0x000000fffffff290 */ /* 0x000fe4000fffe0ff */
[----:B------:R-:W-:Y:S05]  /*5110*/  @!P1 IADD3 R8, P0, PT, R16, 0x580, RZ ;  /* 0x0000058010089810 */ /* 0x000fea0007f1e0ff */
[----:B------:R-:W-:Y:S01]  /*5120*/  @!P1 IMAD.X R6, RZ, RZ, R17, P0 ;  /* 0x000000ffff069224 */ /* 0x000fe200000e0611 */
[----:B---3--:R-:W-:Y:S07]  /*5130*/  @!P2 BRA `(.L_x_93) ;  /* 0x0000005400c4a947 */ /* 0x008fee0003800000 */
.L_x_181:
[----:B------:R-:W-:Y:S01]  /*5140*/  @!P1 R2UR UR5, R8 ;  /* 0x00000000080592ca */ /* 0x000fe200000e0000 */
[----:B------:R-:W-:Y:S01]  /*5150*/  VOTEU.ALL UP0, P1 ;  /* 0x0000000000ff7886 */ /* 0x000fe20000800000 */
[----:B------:R-:W-:Y:S01]  /*5160*/  @!P1 R2UR UR4, R6 ;  /* 0x00000000060492ca */ /* 0x000fe200000e0000 */
[----:B------:R-:W-:Y:S01]  /*5170*/  UMOV UR16, 0x0 ;  /* 0x0000000000107882 */ /* 0x000fe20000000000 */
[----:B------:R-:W-:Y:S01]  /*5180*/  UMOV UR17, 0x10000000 ;  /* 0x1000000000117882 */ /* 0x000fe20000000000 */
[----:B------:R-:W-:Y:S01]  /*5190*/  UMOV UR44, UR36 ;  /* 0x00000024002c7c82 */ /* 0x000fe20008000000 */
[----:B------:R-:W-:Y:S01]  /*51a0*/  @!UP0 UIADD3 UR40, UPT, UPT, UR21, 0x200, URZ ;  /* 0x0000020015288890 */ /* 0x000fe2000fffe0ff */
[----:B--2---:R-:W-:Y:S01]  /*51b0*/  @!P1 IMAD.MOV.U32 R0, RZ, RZ, 0x2000 ;  /* 0x00002000ff009424 */ /* 0x004fe200078e00ff */
[----:B------:R-:W-:Y:S01]  /*51c0*/  @!UP0 UIADD3 UR10, UPT, UPT, UR42, 0x80, URZ ;  /* 0x000000802a0a8890 */ /* 0x000fe2000fffe0ff */
[----:B------:R-:W-:Y:S01]  /*51d0*/  @!P1 IADD3 R8, P0, PT, R16, 0x580, RZ ;  /* 0x0000058010089810 */ /* 0x000fe20007f1e0ff */
[----:B------:R-:W-:Y:S01]  /*51e0*/  @!UP0 UIADD3 UR8, UPT, UPT, UR21, 0x1200, URZ ;  /* 0x0000120015088890 */ /* 0x000fe2000fffe0ff */
[----:B------:R-:W-:Y:S02]  /*51f0*/  VOTEU.ALL UP0, P1 ;  /* 0x0000000000ff7886 */ /* 0x000fe40000800000 */
[----:B------:R-:W-:Y:S01]  /*5200*/  IMAD.U32 R10, RZ, RZ, UR5 ;  /* 0x00000005ff0a7e24 */ /* 0x000fe2000f8e00ff */
[----:B------:R-:W-:Y:S01]  /*5210*/  UMOV UR9, UR41 ;  /* 0x0000002900097c82 */ /* 0x000fe20008000000 */
[----:B------:R-:W-:Y:S01]  /*5220*/  IMAD.U32 R11, RZ, RZ, UR4 ;  /* 0x00000004ff0b7e24 */ /* 0x000fe2000f8e00ff */
[----:B------:R-:W-:Y:S01]  /*5230*/  UMOV UR11, UR43 ;  /* 0x0000002b000b7c82 */ /* 0x000fe20008000000 */
[----:B------:R-:W-:Y:S01]  /*5240*/  UMOV UR12, UR36 ;  /* 0x00000024000c7c82 */ /* 0x000fe20008000000 */
[----:B------:R-:W-:Y:S01]  /*5250*/  @!P1 R2UR UR4, R10 ;  /* 0x000000000a0492ca */ /* 0x000fe200000e0000 */
[----:B------:R-:W-:Y:S01]  /*5260*/  UPRMT UR6, UR47, 0x654, UR41 ;  /* 0x000006542f067896 */ /* 0x000fe20008000029 */
[----:B------:R-:W-:Y:S01]  /*5270*/  @!P1 R2UR UR5, R11 ;  /* 0x000000000b0592ca */ /* 0x000fe200000e0000 */
[----:B------:R-:W-:Y:S11]  /*5280*/  @!P1 IMAD.X R6, RZ, RZ, R17, P0 ;  /* 0x000000ffff069224 */ /* 0x000ff600000e0611 */
[----:B------:R-:W-:Y:S01]  /*5290*/  @!UPT UIADD3 URZ, UPT, UPT, URZ, URZ, URZ ;  /* 0x000000fffffff290 */ /* 0x000fe2000fffe0ff */
[----:B------:R2:W-:Y:S01]  /*52a0*/  @!UP0 UTMALDG.3D [UR40], [UR4], desc[UR16] ;  /* 0x00001028040085b4 */ /* 0x0005e20008011000 */
[----:B------:R-:W-:Y:S05]  /*52b0*/  VOTEU.ALL UP0, P1 ;  /* 0x0000000000ff7886 */ /* 0x000fea0000800000 */
[----:B------:R2:W-:Y:S01]  /*52c0*/  @!UP0 UTMALDG.3D [UR8], [UR4], desc[UR16] ;  /* 0x00001008040085b4 */ /* 0x0005e20008011000 */
[----:B------:R2:W-:Y:S01]  /*52d0*/  @!P1 SYNCS.ARRIVE.TRANS64.RED.A0TR RZ, [UR21+0x30], R0 ;  /* 0x00003000ffff99a7 */ /* 0x0005e20008300415 */
[----:B------:R-:W-:Y:S01]  /*52e0*/  SYNCS.ARRIVE.TRANS64.RED.A1T0 RZ, [UR6], RZ ;  /* 0x000000ffffff79a7 */ /* 0x000fe20008100406 */
[----:B------:R-:W3:Y:S02]  /*52f0*/  SYNCS.PHASECHK.TRANS64.TRYWAIT P2, [UR21+0x58], R9 ;  /* 0x00005809ff0075a7 */ /* 0x000ee40008041115 */
[----:B--23--:R-:W-:Y:S05]  /*5300*/  @!P2 BRA `(.L_x_94) ;  /* 0x000000540068a947 */ /* 0x00cfea0003800000 */
.L_x_183:
        /* <DEDUP_REMOVED lines=10> */
[----:B------:R-:W-:Y:S02]  /*53b0*/  @!UP0 UIADD3 UR10, UPT, UPT, UR42, 0xa0, URZ ;  /* 0x000000a02a0a8890 */ /* 0x000fe4000fffe0ff */
[----:B------:R-:W-:Y:S01]  /*53c0*/  @!UP0 UIADD3 UR8, UPT, UPT, UR21, 0x3200, URZ ;  /* 0x0000320015088890 */ /* 0x000fe2000fffe0ff */
[----:B------:R-:W-:Y:S01]  /*53d0*/  IMAD.U32 R10, RZ, RZ, UR5 ;  /* 0x00000005ff0a7e24 */ /* 0x000fe2000f8e00ff */
[----:B------:R-:W-:Y:S01]  /*53e0*/  VOTEU.ALL UP0, P1 ;  /* 0x0000000000ff7886 */ /* 0x000fe20000800000 */
[----:B------:R-:W-:Y:S01]  /*53f0*/  IMAD.U32 R11, RZ, RZ, UR4 ;  /* 0x00000004ff0b7e24 */ /* 0x000fe2000f8e00ff */
[----:B------:R-:W-:Y:S01]  /*5400*/  UMOV UR9, UR33 ;  /* 0x0000002100097c82 */ /* 0x000fe20008000000 */
[----:B------:R-:W-:Y:S01]  /*5410*/  UMOV UR11, UR43 ;  /* 0x0000002b000b7c82 */ /* 0x000fe20008000000 */
[----:B------:R-:W-:Y:S01]  /*5420*/  @!P1 R2UR UR4, R10 ;  /* 0x000000000a0492ca */ /* 0x000fe200000e0000 */
[----:B------:R-:W-:Y:S01]  /*5430*/  UMOV UR12, UR36 ;  /* 0x00000024000c7c82 */ /* 0x000fe20008000000 */
[----:B------:R-:W-:Y:S01]  /*5440*/  @!P1 R2UR UR5, R11 ;  /* 0x000000000b0592ca */ /* 0x000fe200000e0000 */
[----:B------:R-:W-:Y:S01]  /*5450*/  UPRMT UR6, UR47, 0x654, UR33 ;  /* 0x000006542f067896 */ /* 0x000fe20008000021 */
[----:B------:R-:W-:Y:S11]  /*5460*/  @!P1 IMAD.X R6, RZ, RZ, R17, P0 ;  /* 0x000000ffff069224 */ /* 0x000ff600000e0611 */
[----:B------:R2:W-:Y:S01]  /*5470*/  @!UP0 UTMALDG.3D [UR32], [UR4], desc[UR16] ;  /* 0x00001020040085b4 */ /* 0x0005e20008011000 */
[----:B------:R-:W-:Y:S05]  /*5480*/  VOTEU.ALL UP0, P1 ;  /* 0x0000000000ff7886 */ /* 0x000fea0000800000 */
[----:B------:R2:W-:Y:S01]  /*5490*/  @!UP0 UTMALDG.3D [UR8], [UR4], desc[UR16] ;  /* 0x00001008040085b4 */ /* 0x0005e20008011000 */
[----:B------:R2:W-:Y:S01]  /*54a0*/  @!P1 SYNCS.ARRIVE.TRANS64.RED.A0TR RZ, [UR21+0x38], R0 ;  /* 0x00003800ffff99a7 */ /* 0x0005e20008300415 */
[----:B------:R-:W-:Y:S01]  /*54b0*/  SYNCS.ARRIVE.TRANS64.RED.A1T0 RZ, [UR6], RZ ;  /* 0x000000ffffff79a7 */ /* 0x000fe20008100406 */
[----:B------:R-:W3:Y:S02]  /*54c0*/  SYNCS.PHASECHK.TRANS64.TRYWAIT P2, [UR21+0x60], R9 ;  /* 0x00006009ff0075a7 */ /* 0x000ee40008041115 */
[----:B--23--:R-:W-:Y:S05]  /*54d0*/  @!P2 BRA `(.L_x_95) ;  /* 0x00000054000ca947 */ /* 0x00cfea0003800000 */
.L_x_185:
        /* <DEDUP_REMOVED lines=9> */
[----:B------:R-:W-:Y:S01]  /*5570*/  VIADD R14, R14, 0x1 ;  /* 0x000000010e0e7836 */ /* 0x000fe20000000000 */
        /* <DEDUP_REMOVED lines=10> */
[----:B------:R-:W-:Y:S01]  /*5620*/  UMOV UR12, UR36 ;  /* 0x00000024000c7c82 */ /* 0x000fe20008000000 */
[----:B------:R-:W-:Y:S11]  /*5630*/  UPRMT UR6, UR47, 0x654, UR25 ;  /* 0x000006542f067896 */ /* 0x000ff60008000019 */
[----:B------:R2:W-:Y:S01]  /*5640*/  @!UP0 UTMALDG.3D [UR24], [UR4], desc[UR16] ;  /* 0x00001018040085b4 */ /* 0x0005e20008011000 */
[----:B------:R-:W-:Y:S05]  /*5650*/  VOTEU.ALL UP0, P1 ;  /* 0x0000000000ff7886 */ /* 0x000fea0000800000 */
[----:B------:R2:W-:Y:S01]  /*5660*/  @!UP0 UTMALDG.3D [UR8], [UR4], desc[UR16] ;  /* 0x00001008040085b4 */ /* 0x0005e20008011000 */
[----:B------:R2:W-:Y:S01]  /*5670*/  @!P1 SYNCS.ARRIVE.TRANS64.RED.A0TR RZ, [UR21+0x40], R0 ;  /* 0x00004000ffff99a7 */ /* 0x0005e20008300415 */
[----:B------:R-:W-:Y:S01]  /*5680*/  SYNCS.ARRIVE.TRANS64.RED.A1T0 RZ, [UR6], RZ ;  /* 0x000000ffffff79a7 */ /* 0x000fe20008100406 */
[----:B------:R-:W3:Y:S02]  /*5690*/  SYNCS.PHASECHK.TRANS64.TRYWAIT P0, [UR21+0x68], R9 ;  /* 0x00006809ff0075a7 */ /* 0x000ee40008001115 */
[----:B--23--:R-:W-:Y:S05]  /*56a0*/  @!P0 BRA `(.L_x_96) ;  /* 0x0000005000b08947 */ /* 0x00cfea0003800000 */
.L_x_187:
[----:B------:R-:W-:Y:S01]  /*56b0*/  UIADD3 UR24, UPT, UPT, UR13, UR63, URZ ;  /* 0x0000003f0d187290 */ /* 0x000fe2000fffe0ff */
[----:B------:R-:W-:Y:S01]  /*56c0*/  @!P1 IADD3 R6, P0, PT, R16, 0x580, RZ ;  /* 0x0000058010069810 */ /* 0x000fe20007f1e0ff */
[----:B------:R-:W-:Y:S01]  /*56d0*/  UPLOP3.LUT UP2, UPT, UPT, UPT, UPT, 0x80, 0x8 ;  /* 0x000000000008789c */ /* 0x000fe20003f4f070 */
[----:B------:R-:W-:Y:S01]  /*56e0*/  R2UR UR26, R82 ;  /* 0x00000000521a72ca */ /* 0x000fe200000e0000 */
[----:B------:R-:W-:Y:S01]  /*56f0*/  VOTEU.ALL UP0, P1 ;  /* 0x0000000000ff7886 */ /* 0x000fe20000800000 */
[----:B------:R-:W-:Y:S01]  /*5700*/  @!P1 R2UR UR5, R6 ;  /* 0x00000000060592ca */ /* 0x000fe200000e0000 */
[----:B--2---:R-:W-:Y:S01]  /*5710*/  @!P1 IMAD.X R0, RZ, RZ, R17, P0 ;  /* 0x000000ffff009224 */ /* 0x004fe200000e0611 */
[----:B------:R-:W-:Y:S01]  /*5720*/  UMOV UR6, 0x0 ;  /* 0x0000000000067882 */ /* 0x000fe20000000000 */
[----:B------:R-:W-:Y:S01]  /*5730*/  UMOV UR7, 0x10000000 ;  /* 0x1000000000077882 */ /* 0x000fe20000000000 */
[----:B------:R-:W-:Y:S01]  /*5740*/  @!UP0 UIADD3 UR18, UPT, UPT, UR42, 0x60, URZ ;  /* 0x000000602a128890 */ /* 0x000fe2000fffe0ff */
[----:B------:R-:W-:Y:S01]  /*5750*/  ISETP.NE.AND P0, PT, R14, 0x2, PT ;  /* 0x000000020e00780c */ /* 0x000fe20003f05270 */
[----:B------:R-:W-:Y:S01]  /*5760*/  @!UP0 UIADD3 UR16, UPT, UPT, UR21, 0x6200, URZ ;  /* 0x0000620015108890 */ /* 0x000fe2000fffe0ff */
[----:B------:R-:W-:Y:S01]  /*5770*/  @!P1 R2UR UR4, R0 ;  /* 0x00000000000492ca */ /* 0x000fe200000e0000 */
[----:B------:R-:W-:Y:S01]  /*5780*/  @!UP0 UIADD3 UR17, UPT, UPT, UR21, 0x48, URZ ;  /* 0x0000004815118890 */ /* 0x000fe2000fffe0ff */
[----:B------:R-:W-:Y:S01]  /*5790*/  SEL R0, RZ, 0x1, P0 ;  /* 0x00000001ff007807 */ /* 0x000fe20000000000 */
[----:B------:R-:W-:Y:S01]  /*57a0*/  @!UP0 UIADD3 UR10, UPT, UPT, UR42, 0xe0, URZ ;  /* 0x000000e02a0a8890 */ /* 0x000fe2000fffe0ff */
[----:B------:R-:W-:Y:S01]  /*57b0*/  LOP3.LUT R15, R15, 0x1, RZ, 0x3c, !PT ;  /* 0x000000010f0f7812 */ /* 0x000fe200078e3cff */
[----:B------:R-:W-:Y:S01]  /*57c0*/  @!UP0 UIADD3 UR8, UPT, UPT, UR21, 0x7200, URZ ;  /* 0x0000720015088890 */ /* 0x000fe2000fffe0ff */
[----:B------:R-:W-:Y:S01]  /*57d0*/  IMAD.U32 R8, RZ, RZ, UR5 ;  /* 0x00000005ff087e24 */ /* 0x000fe2000f8e00ff */
[----:B------:R-:W-:Y:S01]  /*57e0*/  VOTEU.ALL UP0, P1 ;  /* 0x0000000000ff7886 */ /* 0x000fe20000800000 */
[----:B------:R-:W-:Y:S01]  /*57f0*/  UMOV UR19, UR43 ;  /* 0x0000002b00137c82 */ /* 0x000fe20008000000 */
[----:B------:R-:W-:Y:S01]  /*5800*/  UMOV UR20, UR36 ;  /* 0x0000002400147c82 */ /* 0x000fe20008000000 */
[----:B------:R-:W-:Y:S01]  /*5810*/  UMOV UR11, UR43 ;  /* 0x0000002b000b7c82 */ /* 0x000fe20008000000 */
[----:B------:R-:W-:Y:S01]  /*5820*/  UMOV UR12, UR36 ;  /* 0x00000024000c7c82 */ /* 0x000fe20008000000 */
[----:B------:R-:W-:Y:S01]  /*5830*/  UMOV UR9, UR17 ;  /* 0x0000001100097c82 */ /* 0x000fe20008000000 */
[----:B------:R-:W-:Y:S01]  /*5840*/  IMAD.U32 R9, RZ, RZ, UR4 ;  /* 0x00000004ff097e24 */ /* 0x000fe2000f8e00ff */
[----:B------:R-:W-:Y:S01]  /*5850*/  @!P1 R2UR UR4, R8 ;  /* 0x00000000080492ca */ /* 0x000fe200000e0000 */
[----:B------:R-:W-:Y:S01]  /*5860*/  UMOV UR36, UR29 ;  /* 0x0000001d00247c82 */ /* 0x000fe20008000000 */
[----:B------:R-:W-:Y:S02]  /*5870*/  LOP3.LUT R13, R13, R0, RZ, 0x3c, !PT ;  /* 0x000000000d0d7212 */ /* 0x000fe400078e3cff */
[----:B------:R-:W-:Y:S02]  /*5880*/  @!P1 R2UR UR5, R9 ;  /* 0x00000000090592ca */ /* 0x000fe400000e0000 */
[----:B------:R-:W-:Y:S11]  /*5890*/  SEL R14, R14, RZ, P0 ;  /* 0x000000ff0e0e7207 */ /* 0x000ff60000000000 */
[----:B------:R2:W-:Y:S01]  /*58a0*/  @!UP0 UTMALDG.3D [UR16], [UR4], desc[UR6] ;  /* 0x00000610040085b4 */ /* 0x0005e20008011000 */
[----:B------:R-:W-:Y:S05]  /*58b0*/  VOTEU.ALL UP0, P1 ;  /* 0x0000000000ff7886 */ /* 0x000fea0000800000 */
[----:B------:R3:W-:Y:S01]  /*58c0*/  @!UP0 UTMALDG.3D [UR8], [UR4], desc[UR6] ;  /* 0x00000608040085b4 */ /* 0x0007e20008011000 */
[----:B------:R3:W-:Y:S01]  /*58d0*/  @!P1 SYNCS.ARRIVE.TRANS64.RED.A0TR RZ, [UR21+0x48], R7 ;  /* 0x00004807ffff99a7 */ /* 0x0007e20008300415 */
[----:B------:R-:W-:Y:S01]  /*58e0*/  SYNCS.ARRIVE.TRANS64.RED.A1T0 RZ, [UR37], RZ ;  /* 0x000000ffffff79a7 */ /* 0x000fe20008100425 */
[----:B--2---:R-:W-:Y:S01]  /*58f0*/  UIADD3 UR20, UPT, UPT, UR14, UR26, URZ ;  /* 0x0000001a0e147290 */ /* 0x004fe2000fffe0ff */
[----:B------:R-:W-:Y:S11]  /*5900*/  BRA.U UP1, `(.L_x_97) ;  /* 0xfffffff101047547 */ /* 0x000ff6000b83ffff */
[----:B------:R-:W-:-:S04]  /*5910*/  SHF.L.U32 R3, R15, 0x1f, RZ ;  /* 0x0000001f0f037819 */ /* 0x000fc800000006ff */
[----:B------:R-:W2:Y:S02]  /*5920*/  SYNCS.PHASECHK.TRANS64.TRYWAIT P0, [UR21+0x50], R3 ;  /* 0x00005003ff0075a7 */ /* 0x000ea40008001115 */
[----:B--2---:R-:W-:Y:S05]  /*5930*/  @!P0 BRA `(.L_x_98) ;  /* 0x0000005000248947 */ /* 0x004fea0003800000 */
.L_x_189:
[----:B------:R-:W4:Y:S02]  /*5940*/  SYNCS.PHASECHK.TRANS64.TRYWAIT P0, [UR21+0x58], R3 ;  /* 0x00005803ff0075a7 */ /* 0x000f240008001115 */
[----:B----4-:R-:W-:Y:S05]  /*5950*/  @!P0 BRA `(.L_x_99) ;  /* 0x0000005000348947 */ /* 0x010fea0003800000 */
.L_x_191:
[----:B------:R-:W4:Y:S02]  /*5960*/  SYNCS.PHASECHK.TRANS64.TRYWAIT P0, [UR21+0x60], R3 ;  /* 0x00006003ff0075a7 */ /* 0x000f240008001115 */
[----:B----4-:R-:W-:Y:S05]  /*5970*/  @!P0 BRA `(.L_x_100) ;  /* 0x0000005000448947 */ /* 0x010fea0003800000 */
.L_x_193:
[----:B--2---:R-:W-:-:S07]  /*5980*/  MOV R0, UR21 ;  /* 0x0000001500007c02 */ /* 0x004fce0008000f00 */
.L_x_101:
[----:B--2---:R-:W-:-:S04]  /*5990*/  SHF.L.U32 R3, R15, 0x1f, RZ ;  /* 0x0000001f0f037819 */ /* 0x004fc800000006ff */
[----:B------:R2:W4:Y:S03]  /*59a0*/  SYNCS.PHASECHK.TRANS64.TRYWAIT P0, [R0+URZ+0x68], R3 ;  /* 0x00006803000075a7 */ /* 0x00052600080011ff */
[----:B----4-:R-:W-:Y:S05]  /*59b0*/  @!P0 NANOSLEEP.SYNCS 0x989680 ;  /* 0x009896800000895d */ /* 0x010fea0003900000 */
[----:B------:R-:W4:Y:S02]  /*59c0*/  @!P0 SYNCS.PHASECHK.TRANS64 P0, [R0+URZ+0x68], R3 ;  /* 0x00006803000085a7 */ /* 0x000f2400080010ff */
[----:B-1-34-:R-:W-:Y:S05]  /*59d0*/  @P0 EXIT ;  /* 0x000000000000094d */ /* 0x01afea0003800000 */
[----:B------:R-:W-:Y:S05]  /*59e0*/  BRA `(.L_x_101) ;  /* 0xfffffffc00e87947 */ /* 0x000fea000383ffff */
.L_x_86:
[----:B------:R-:W-:-:S06]  /*59f0*/  UISETP.GE.AND UP0, UPT, UR18, 0x4, UPT ;  /* 0x000000041200788c */ /* 0x000fcc000bf06270 */
[----:B------:R-:W-:-:S13]  /*5a00*/  PLOP3.LUT P0, PT, PT, PT, UP0, 0x80, 0x8 ;  /* 0x000000000008781c */ /* 0x000fda0003f0f008 */
[----:B------:R-:W-:Y:S05]  /*5a10*/  @!P0 EXIT ;  /* 0x000000000000894d */ /* 0x000fea0003800000 */
[----:B------:R-:W-:Y:S01]  /*5a20*/  BAR.SYNC.DEFER_BLOCKING 0x6, 0xa0 ;  /* 0x0182800000007b1d */ /* 0x000fe20000010000 */
[C---:B------:R-:W-:Y:S01]  /*5a30*/  IMAD.SHL.U32 R3, R94.reuse, 0x20, RZ ;  /* 0x000000205e037824 */ /* 0x040fe200078e00ff */
[C---:B------:R-:W-:Y:S01]  /*5a40*/  SHF.L.U32 R2, R94.reuse, 0x2, RZ ;  /* 0x000000025e027819 */ /* 0x040fe200000006ff */
[C---:B------:R-:W-:Y:S01]  /*5a50*/  IMAD.SHL.U32 R8, R81.reuse, 0x400, RZ ;  /* 0x0000040051087824 */ /* 0x040fe200078e00ff */
[C---:B------:R-:W-:Y:S01]  /*5a60*/  LOP3.LUT R95, R94.reuse, 0x60, RZ, 0xc0, !PT ;  /* 0x000000605e5f7812 */ /* 0x040fe200078ec0ff */
[----:B------:R-:W-:Y:S01]  /*5a70*/  IMAD.SHL.U32 R4, R81, 0x200000, RZ ;  /* 0x0020000051047824 */ /* 0x000fe200078e00ff */
[----:B------:R-:W-:Y:S02]  /*5a80*/  UMOV UR43, 0x400 ;  /* 0x00000400002b7882 */ /* 0x000fe40000000000 */
[----:B------:R-:W1:Y:S01]  /*5a90*/  LDC.64 R78, c[0x0][0x8b0] ;  /* 0x00022c00ff4e7b82 */ /* 0x000e620000000a00 */
[----:B------:R-:W-:Y:S01]  /*5aa0*/  ULEA UR43, UR47, UR43, 0x18 ;  /* 0x0000002b2f2b7291 */ /* 0x000fe2000f8ec0ff */
[C---:B------:R-:W-:Y:S01]  /*5ab0*/  LOP3.LUT R93, R3.reuse, 0xb20, RZ, 0xc0, !PT ;  /* 0x00000b20035d7812 */ /* 0x040fe200078ec0ff */
[----:B------:R-:W2:Y:S01]  /*5ac0*/  LDCU.64 UR6, c[0x0][0x890] ;  /* 0x00011200ff0677ac */ /* 0x000ea20008000a00 */
[----:B------:R-:W-:Y:S01]  /*5ad0*/  LOP3.LUT R3, R3, 0xc0, RZ, 0xc0, !PT ;  /* 0x000000c003037812 */ /* 0x000fe200078ec0ff */
[----:B------:R-:W-:Y:S01]  /*5ae0*/  IMAD.U32 R37, R94, 0x10000, RZ ;  /* 0x000100005e257824 */ /* 0x000fe200078e00ff */
[----:B------:R-:W-:Y:S01]  /*5af0*/  LOP3.LUT R93, R93, 0x400, R8, 0xf8, !PT ;  /* 0x000004005d5d7812 */ /* 0x000fe200078ef808 */
[----:B------:R-:W-:Y:S01]  /*5b00*/  UIADD3 UR4, UPT, UPT, UR43, 0x200, URZ ;  /* 0x000002002b047890 */ /* 0x000fe2000fffe0ff */
[----:B------:R-:W3:Y:S01]  /*5b10*/  LDC.64 R76, c[0x0][0x8a8] ;  /* 0x00022a00ff4c7b82 */ /* 0x000ee20000000a00 */
[----:B------:R-:W-:Y:S01]  /*5b20*/  LOP3.LUT R2, R3, 0x18, R2, 0xf8, !PT ;  /* 0x0000001803027812 */ /* 0x000fe200078ef802 */
[----:B------:R-:W-:Y:S01]  /*5b30*/  HFMA2 R36, -RZ, RZ, 0, 0 ;  /* 0x00000000ff247431 */ /* 0x000fe200000001ff */
[----:B------:R-:W-:Y:S01]  /*5b40*/  LOP3.LUT R4, R4, 0x200000, RZ, 0xc0, !PT ;  /* 0x0020000004047812 */ /* 0x000fe200078ec0ff */
[----:B------:R-:W-:Y:S01]  /*5b50*/  IMAD.MOV.U32 R90, RZ, RZ, 0x1 ;  /* 0x00000001ff5a7424 */ /* 0x000fe200078e00ff */
[----:B------:R-:W-:-:S02]  /*5b60*/  LOP3.LUT R93, R93, R2, RZ, 0xfc, !PT ;  /* 0x000000025d5d7212 */ /* 0x000fc400078efcff */
[----:B------:R-:W-:Y:S02]  /*5b70*/  CS2R R88, SRZ ;  /* 0x0000000000587805 */ /* 0x000fe4000001ff00 */
[----:B------:R-:W-:Y:S01]  /*5b80*/  MOV R84, UR4 ;  /* 0x0000000400547c02 */ /* 0x000fe20008000f00 */
[----:B------:R-:W-:Y:S01]  /*5b90*/  IMAD.MOV.U32 R86, RZ, RZ, RZ ;  /* 0x000000ffff567224 */ /* 0x000fe200078e00ff */
[----:B------:R-:W4:Y:S01]  /*5ba0*/  LDS R0, [UR43+0x130] ;  /* 0x0001302bff007984 */ /* 0x000f220008000800 */
[----:B------:R-:W-:Y:S01]  /*5bb0*/  LOP3.LUT R92, R94, 0x2, RZ, 0xc0, !PT ;  /* 0x000000025e5c7812 */ /* 0x000fe200078ec0ff */
[----:B------:R-:W1:Y:S01]  /*5bc0*/  LDCU UR60, c[0x0][0x370] ;  /* 0x00006e00ff3c77ac */ /* 0x000e620008000800 */
[----:B------:R-:W-:Y:S01]  /*5bd0*/  LOP3.LUT R37, R4, 0x400000, R37, 0xf8, !PT ;  /* 0x0040000004257812 */ /* 0x000fe200078ef825 */
[----:B------:R-:W-:Y:S01]  /*5be0*/  IMAD R93, R93, 0x2, R84 ;  /* 0x000000025d5d7824 */ /* 0x000fe200078e0254 */
[----:B------:R-:W-:Y:S01]  /*5bf0*/  LOP3.LUT R94, R94, 0x4, RZ, 0xc0, !PT ;  /* 0x000000045e5e7812 */ /* 0x000fe200078ec0ff */
[----:B--2---:R-:W-:Y:S01]  /*5c00*/  IMAD.U32 R97, RZ, RZ, UR6 ;  /* 0x00000006ff617e24 */ /* 0x004fe2000f8e00ff */
[----:B------:R-:W2:Y:S01]  /*5c10*/  LDCU UR42, c[0x0][0xb0c] ;  /* 0x00016180ff2a77ac */ /* 0x000ea20008000800 */
[----:B------:R-:W-:-:S02]  /*5c20*/  IMAD.U32 R96, RZ, RZ, UR7 ;  /* 0x00000007ff607e24 */ /* 0x000fc4000f8e00ff */
[--C-:B------:R-:W-:Y:S01]  /*5c30*/  IMAD R92, R92, -0x10, R93.reuse ;  /* 0xfffffff05c5c7824 */ /* 0x100fe200078e025d */
[----:B------:R-:W1:Y:S01]  /*5c40*/  LDCU UR39, c[0x0][0xb30] ;  /* 0x00016600ff2777ac */ /* 0x000e620008000800 */
[----:B------:R-:W-:Y:S01]  /*5c50*/  IMAD R91, R94, -0x10, R93 ;  /* 0xfffffff05e5b7824 */ /* 0x000fe200078e025d */
[----:B------:R-:W1:Y:S01]  /*5c60*/  LDCU.64 UR54, c[0x0][0x888] ;  /* 0x00011100ff3677ac */ /* 0x000e620008000a00 */
[----:B------:R-:W1:Y:S01]  /*5c70*/  LDCU.64 UR40, c[0x0][0xb28] ;  /* 0x00016500ff2877ac */ /* 0x000e620008000a00 */
[----:B------:R-:W1:Y:S01]  /*5c80*/  LDCU.128 UR56, c[0x0][0xb10] ;  /* 0x00016200ff3877ac */ /* 0x000e620008000c00 */
[----:B------:R-:W1:Y:S01]  /*5c90*/  LDCU UR53, c[0x0][0x374] ;  /* 0x00006e80ff3577ac */ /* 0x000e620008000800 */
[----:B------:R-:W-:Y:S01]  /*5ca0*/  UMOV UR52, URZ ;  /* 0x000000ff00347c82 */ /* 0x000fe20008000000 */
[----:B------:R-:W-:Y:S01]  /*5cb0*/  UMOV UR46, URZ ;  /* 0x000000ff002e7c82 */ /* 0x000fe20008000000 */
[----:B-1234-:R-:W-:-:S07]  /*5cc0*/  IMAD.IADD R37, R0, 0x1, R37 ;  /* 0x0000000100257824 */ /* 0x01efce00078e0225 */
.L_x_145:
[----:B------:R-:W-:Y:S02]  /*5cd0*/  LEA R3, R86, UR43, 0x3 ;  /* 0x0000002b56037c11 */ /* 0x000fe4000f8e18ff */
[----:B------:R-:W-:Y:S02]  /*5ce0*/  SHF.L.U32 R0, R88, 0x1f, RZ ;  /* 0x0000001f58007819 */ /* 0x000fe400000006ff */
[----:B------:R-:W-:Y:S02]  /*5cf0*/  LEA R5, R86, UR43, 0x4 ;  /* 0x0000002b56057c11 */ /* 0x000fe4000f8e20ff */
[----:B-1----:R-:W1:Y:S02]  /*5d00*/  SYNCS.PHASECHK.TRANS64.TRYWAIT P0, [R3+URZ+0x80], R0 ;  /* 0x00008000030075a7 */ /* 0x002e6400080011ff */
[----:B-12---:R-:W-:Y:S05]  /*5d10*/  @!P0 BRA `(.L_x_102) ;  /* 0x0000004c00748947 */ /* 0x006fea0003800000 */
.L_x_194:
[----:B------:R-:W2:Y:S01]  /*5d20*/  LDS.128 R4, [R5+0x110] ;  /* 0x0001100005047984 */ /* 0x000ea20000000c00 */
        /* <DEDUP_REMOVED lines=10> */
[----:B------:R-:W-:Y:S01]  /*5dd0*/  PLOP3.LUT P0, PT, PT, PT, UP1, 0x80, 0x8 ;  /* 0x000000000008781c */ /* 0x000fe20003f0f018 */
[----:B------:R-:W-:Y:S11]  /*5de0*/  UP2UR UR62, UPR, URZ, 0x2 ;  /* 0x00000002ff3e7883 */ /* 0x000ff60008000000 */
[----:B------:R-:W-:Y:S01]  /*5df0*/  @!UPT UIADD3 URZ, UPT, UPT, URZ, URZ, URZ ;  /* 0x000000fffffff290 */ /* 0x000fe2000fffe0ff */
[----:B-1----:R-:W-:Y:S02]  /*5e00*/  @P0 SHF.R.U32.HI R0, RZ, 0x10, R5 ;  /* 0x00000010ff000819 */ /* 0x002fe40000011605 */
        /* <DEDUP_REMOVED lines=12> */
[----:B------:R-:W2:Y:S01]  /*5ed0*/  LDCU UR12, c[0x0][0xb20] ;  /* 0x00016400ff0c77ac */ /* 0x000ea20008000800 */
[----:B------:R-:W-:Y:S02]  /*5ee0*/  UIMAD.WIDE.U32 UR4, UR53, UR59, URZ ;  /* 0x0000003b350472a5 */ /* 0x000fe4000f8e00ff */
[----:B------:R-:W-:Y:S02]  /*5ef0*/  UIMAD.WIDE.U32 UR6, UR60, UR56, URZ ;  /* 0x000000383c0672a5 */ /* 0x000fe4000f8e00ff */
[----:B------:R-:W-:Y:S02]  /*5f00*/  UISETP.NE.AND UP0, UPT, UR58, 0x1, UPT ;  /* 0x000000013a00788c */ /* 0x000fe4000bf05270 */
[----:B------:R-:W-:Y:S02]  /*5f10*/  UIMAD.WIDE.U32 UR8, UR37, UR59, URZ ;  /* 0x0000003b250872a5 */ /* 0x000fe4000f8e00ff */
[----:B------:R-:W-:Y:S02]  /*5f20*/  UIMAD.WIDE.U32 UR10, UR38, UR56, URZ ;  /* 0x00000038260a72a5 */ /* 0x000fe4000f8e00ff */
[----:B------:R-:W-:Y:S02]  /*5f30*/  UISETP.NE.AND UP1, UPT, UR42, 0x1, UPT ;  /* 0x000000012a00788c */ /* 0x000fe4000bf25270 */
[----:B------:R-:W-:Y:S01]  /*5f40*/  UISETP.NE.AND UP2, UPT, UR45, 0x1, UPT ;  /* 0x000000012d00788c */ /* 0x000fe2000bf45270 */
[----:B------:R-:W-:Y:S02]  /*5f50*/  UMOV UR4, UR5 ;  /* 0x0000000500047c82 */ /* 0x000fe40008000000 */
[----:B--2---:R-:W-:Y:S03]  /*5f60*/  USHF.R.U32.HI UR5, URZ, UR12, UR4 ;  /* 0x0000000cff057299 */ /* 0x004fe60008011604 */
[----:B------:R-:W-:Y:S02]  /*5f70*/  UMOV UR4, UR7 ;  /* 0x0000000700047c82 */ /* 0x000fe40008000000 */
[----:B------:R-:W-:Y:S02]  /*5f80*/  USHF.R.U32.HI UR7, URZ, UR57, UR4 ;  /* 0x00000039ff077299 */ /* 0x000fe40008011604 */
[----:B------:R-:W-:Y:S02]  /*5f90*/  USEL UR4, UR53, UR5, !UP0 ;  /* 0x0000000535047287 */ /* 0x000fe4000c000000 */
[----:B------:R-:W-:Y:S01]  /*5fa0*/  USEL UR7, UR60, UR7, !UP1 ;  /* 0x000000073c077287 */ /* 0x000fe2000c800000 */
[----:B------:R-:W-:Y:S01]  /*5fb0*/  UMOV UR5, UR9 ;  /* 0x0000000900057c82 */ /* 0x000fe20008000000 */
[----:B------:R-:W-:Y:S02]  /*5fc0*/  UIMAD.WIDE.U32 UR8, UR4, UR40, URZ ;  /* 0x00000028040872a5 */ /* 0x000fe4000f8e00ff */
[----:B------:R-:W-:Y:S03]  /*5fd0*/  USHF.R.U32.HI UR6, URZ, UR12, UR5 ;  /* 0x0000000cff067299 */ /* 0x000fe60008011605 */
[----:B------:R-:W-:Y:S01]  /*5fe0*/  UMOV UR5, UR11 ;  /* 0x0000000b00057c82 */ /* 0x000fe20008000000 */
[----:B------:R-:W-:Y:S02]  /*5ff0*/  UIMAD.WIDE.U32 UR10, UR7, UR40, URZ ;  /* 0x00000028070a72a5 */ /* 0x000fe4000f8e00ff */
[----:B------:R-:W-:Y:S02]  /*6000*/  USHF.R.U32.HI UR12, URZ, UR57, UR5 ;  /* 0x00000039ff0c7299 */ /* 0x000fe40008011605 */
[----:B------:R-:W-:Y:S01]  /*6010*/  USEL UR6, UR37, UR6, !UP0 ;  /* 0x0000000625067287 */ /* 0x000fe2000c000000 */
[----:B------:R-:W-:Y:S02]  /*6020*/  UMOV UR5, UR9 ;  /* 0x0000000900057c82 */ /* 0x000fe40008000000 */
[----:B------:R-:W-:Y:S01]  /*6030*/  UMOV UR10, UR11 ;  /* 0x0000000b000a7c82 */ /* 0x000fe20008000000 */
[----:B------:R-:W-:Y:S02]  /*6040*/  @UP2 USHF.R.U32.HI UR4, URZ, UR41, UR5 ;  /* 0x00000029ff042299 */ /* 0x000fe40008011605 */
[----:B------:R-:W-:Y:S02]  /*6050*/  @UP2 USHF.R.U32.HI UR7, URZ, UR41, UR10 ;  /* 0x00000029ff072299 */ /* 0x000fe4000801160a */
[----:B------:R-:W-:Y:S02]  /*6060*/  UIMAD UR4, UR45, UR4, URZ ;  /* 0x000000042d0472a4 */ /* 0x000fe4000f8e02ff */
        /* <DEDUP_REMOVED lines=8> */
[----:B------:R-:W-:Y:S02]  /*60f0*/  USEL UR11, UR6, UR4, !UP2 ;  /* 0x00000004060b7287 */ /* 0x000fe4000d000000 */
[----:B------:R-:W-:Y:S02]  /*6100*/  UIADD3 UR8, UPT, UPT, -UR5, URZ, URZ ;  /* 0x000000ff05087290 */ /* 0x000fe4000fffe1ff */
[----:B------:R-:W-:Y:S01]  /*6110*/  UIADD3 UR10, UPT, UPT, -UR11, URZ, URZ ;  /* 0x000000ff0b0a7290 */ /* 0x000fe2000fffe1ff */
[----:B------:R-:W-:Y:S01]  /*6120*/  @!UP0 UMOV UR4, UR9 ;  /* 0x0000000900048c82 */ /* 0x000fe20008000000 */
[----:B------:R-:W-:Y:S02]  /*6130*/  UIADD3 UR9, UPT, UPT, -UR6, URZ, URZ ;  /* 0x000000ff06097290 */ /* 0x000fe4000fffe1ff */
[----:B------:R-:W-:Y:S02]  /*6140*/  @!UP0 USHF.R.U32.HI UR4, URZ, UR41, UR4 ;  /* 0x00000029ff048299 */ /* 0x000fe40008011604 */
[----:B------:R-:W-:Y:S02]  /*6150*/  UIMAD UR10, UR45, UR10, UR6 ;  /* 0x0000000a2d0a72a4 */ /* 0x000fe4000f8e0206 */
[----:B------:R-:W-:Y:S04]  /*6160*/  @!UP0 USEL UR4, UR5, UR4, !UP2 ;  /* 0x0000000405048287 */ /* 0x000fe8000d000000 */
[----:B------:R-:W-:Y:S02]  /*6170*/  @!UP0 UIMAD UR10, UR7, UR10, UR4 ;  /* 0x0000000a070a82a4 */ /* 0x000fe4000f8e0204 */
[----:B------:R-:W-:Y:S02]  /*6180*/  @!UP0 UIADD3 UR11, UPT, UPT, UR11, -UR4, URZ ;  /* 0x800000040b0b8290 */ /* 0x000fe4000fffe0ff */
[----:B------:R-:W-:Y:S02]  /*6190*/  UIMAD UR7, UR42, UR8, UR38 ;  /* 0x000000082a0772a4 */ /* 0x000fe4000f8e0226 */
[----:B------:R-:W-:Y:S02]  /*61a0*/  @!UP0 UIMAD UR6, UR11, UR45, UR5 ;  /* 0x0000002d0b0682a4 */ /* 0x000fe4000f8e0205 */
[----:B------:R-:W-:Y:S01]  /*61b0*/  UIMAD UR4, UR58, UR9, UR37 ;  /* 0x000000093a0472a4 */ /* 0x000fe2000f8e0225 */
[----:B------:R-:W-:Y:S02]  /*61c0*/  @!UP0 UMOV UR5, UR10 ;  /* 0x0000000a00058c82 */ /* 0x000fe40008000000 */
[----:B------:R-:W-:Y:S02]  /*61d0*/  UIMAD UR38, UR5, UR42, UR7 ;  /* 0x0000002a052672a4 */ /* 0x000fe4000f8e0207 */
[----:B------:R-:W-:Y:S11]  /*61e0*/  UIMAD UR37, UR6, UR58, UR4 ;  /* 0x0000003a062572a4 */ /* 0x000ff6000f8e0204 */
[----:B------:R-:W-:Y:S01]  /*61f0*/  @!UPT UIADD3 URZ, UPT, UPT, URZ, URZ, URZ ;  /* 0x000000fffffff290 */ /* 0x000fe2000fffe0ff */
.L_x_103:
[----:B------:R-:W-:Y:S01]  /*6200*/  UISETP.NE.AND UP0, UPT, UR39, 0x1, UPT ;  /* 0x000000012700788c */ /* 0x000fe2000bf05270 */
[----:B------:R-:W-:Y:S01]  /*6210*/  LOP3.LUT P0, RZ, R84, 0x1b0, RZ, 0xc0, !PT ;  /* 0x000001b054ff7812 */ /* 0x000fe2000780c0ff */
[----:B------:R-:W-:Y:S01]  /*6220*/  USHF.L.U32 UR50, UR20, 0x6, URZ ;  /* 0x0000000614327899 */ /* 0x000fe200080006ff */
[----:B------:R-:W-:Y:S01]  /*6230*/  BSSY.RECONVERGENT B6, `(.L_x_104) ;  /* 0x0000034000067945 */ /* 0x000fe20003800200 */
[----:B------:R-:W-:Y:S01]  /*6240*/  USHF.L.U32 UR49, UR24, 0x8, URZ ;  /* 0x0000000818317899 */ /* 0x000fe200080006ff */
[----:B------:R-:W-:Y:S06]  /*6250*/  IADD3 R86, PT, PT, R86, 0x1, RZ ;  /* 0x0000000156567810 */ /* 0x000fec0007ffe0ff */
[----:B------:R-:W2:Y:S01]  /*6260*/  @!UP0 LDCU.128 UR12, c[0x0][0xb10] ;  /* 0x00016200ff0c87ac */ /* 0x000ea20008000c00 */
[----:B------:R-:W3:Y:S01]  /*6270*/  @!UP0 LDCU UR5, c[0x0][0xb0c] ;  /* 0x00016180ff0587ac */ /* 0x000ee20008000800 */
[----:B------:R-:W4:Y:S01]  /*6280*/  @!UP0 LDCU UR10, c[0x0][0xb20] ;  /* 0x00016400ff0a87ac */ /* 0x000f220008000800 */
[----:B--2---:R-:W-:Y:S02]  /*6290*/  UIMAD.WIDE.U32 UR8, UR38, UR12, URZ ;  /* 0x0000000c260872a5 */ /* 0x004fe4000f8e00ff */
[----:B------:R-:W-:Y:S02]  /*62a0*/  UIMAD.WIDE.U32 UR6, UR37, UR15, URZ ;  /* 0x0000000f250672a5 */ /* 0x000fe4000f8e00ff */
[----:B------:R-:W-:Y:S03]  /*62b0*/  @!UP0 UISETP.NE.AND UP1, UPT, UR14, 0x1, UPT ;  /* 0x000000010e00888c */ /* 0x000fe6000bf25270 */
[----:B------:R-:W-:Y:S01]  /*62c0*/  @!UP0 UMOV UR4, UR9 ;  /* 0x0000000900048c82 */ /* 0x000fe20008000000 */
[----:B---3--:R-:W-:Y:S02]  /*62d0*/  @!UP0 UISETP.NE.AND UP2, UPT, UR5, 0x1, UPT ;  /* 0x000000010500888c */ /* 0x008fe4000bf45270 */
[----:B------:R-:W-:Y:S01]  /*62e0*/  @!UP0 USHF.R.U32.HI UR4, URZ, UR13, UR4 ;  /* 0x0000000dff048299 */ /* 0x000fe20008011604 */
[----:B------:R-:W-:Y:S02]  /*62f0*/  @!UP0 UMOV UR6, UR7 ;  /* 0x0000000700068c82 */ /* 0x000fe40008000000 */
[----:B----4-:R-:W-:Y:S02]  /*6300*/  @!UP0 USHF.R.U32.HI UR6, URZ, UR10, UR6 ;  /* 0x0000000aff068299 */ /* 0x010fe40008011606 */
[----:B------:R-:W-:Y:S02]  /*6310*/  @!UP0 USEL UR7, UR38, UR4, !UP2 ;  /* 0x0000000426078287 */ /* 0x000fe4000d000000 */
[----:B------:R-:W-:Y:S04]  /*6320*/  @!UP0 USEL UR6, UR37, UR6, !UP1 ;  /* 0x0000000625068287 */ /* 0x000fe8000c800000 */
[----:B------:R-:W-:Y:S02]  /*6330*/  @!UP0 UIADD3 UR4, UPT, UPT, -UR7, UR6, URZ ;  /* 0x0000000607048290 */ /* 0x000fe4000fffe1ff */
[----:B------:R-:W-:Y:S02]  /*6340*/  @!UP0 UIADD3 UR6, UPT, UPT, UR7, -UR6, URZ ;  /* 0x8000000607068290 */ /* 0x000fe4000fffe0ff */
[----:B------:R-:W-:Y:S02]  /*6350*/  @!UP0 UIMAD UR38, UR4, UR5, UR38 ;  /* 0x00000005042682a4 */ /* 0x000fe4000f8e0226 */
[----:B------:R-:W-:Y:S01]  /*6360*/  @!UP0 UIMAD UR37, UR6, UR14, UR37 ;  /* 0x0000000e062582a4 */ /* 0x000fe2000f8e0225 */
[----:B------:R-:W-:Y:S11]  /*6370*/  @!P0 BRA `(.L_x_105) ;  /* 0x00000000007c8947 */ /* 0x000ff60003800000 */
[----:B------:R-:W2:Y:S01]  /*6380*/  LDCU.64 UR8, c[0x4][0x80] ;  /* 0x01001000ff0877ac */ /* 0x000ea20008000a00 */
[----:B------:R-:W-:Y:S01]  /*6390*/  MOV R2, 0x0 ;  /* 0x0000000000027802 */ /* 0x000fe20000000f00 */
[----:B------:R-:W-:Y:S02]  /*63a0*/  HFMA2 R12, -RZ, RZ, 0, 5.9604644775390625e-08 ;  /* 0x00000001ff0c7431 */ /* 0x000fe400000001ff */
[----:B------:R-:W-:Y:S01]  /*63b0*/  IMAD.MOV.U32 R8, RZ, RZ, 0x70 ;  /* 0x00000070ff087424 */ /* 0x000fe200078e00ff */
[----:B------:R3:W4:Y:S01]  /*63c0*/  LDC.64 R14, c[0x4][R2] ;  /* 0x01000000020e7b82 */ /* 0x0007220000000a00 */
[----:B------:R-:W1:Y:S01]  /*63d0*/  LDCU.64 UR6, c[0x4][0x88] ;  /* 0x01001100ff0677ac */ /* 0x000e620008000a00 */
[----:B------:R-:W-:Y:S01]  /*63e0*/  IMAD.MOV.U32 R13, RZ, RZ, RZ ;  /* 0x000000ffff0d7224 */ /* 0x000fe200078e00ff */
[----:B------:R-:W1:Y:S01]  /*63f0*/  LDCU.64 UR4, c[0x4][0x8] ;  /* 0x01000100ff0477ac */ /* 0x000e620008000a00 */
[----:B--2---:R-:W-:Y:S01]  /*6400*/  MOV R5, UR9 ;  /* 0x0000000900057c02 */ /* 0x004fe20008000f00 */
[----:B------:R-:W-:Y:S01]  /*6410*/  IMAD.U32 R4, RZ, RZ, UR8 ;  /* 0x00000008ff047e24 */ /* 0x000fe2000f8e00ff */
[----:B-1----:R-:W-:Y:S01]  /*6420*/  MOV R7, UR7 ;  /* 0x0000000700077c02 */ /* 0x002fe20008000f00 */
[----:B------:R-:W-:Y:S01]  /*6430*/  IMAD.U32 R6, RZ, RZ, UR6 ;  /* 0x00000006ff067e24 */ /* 0x000fe2000f8e00ff */
[----:B------:R-:W-:Y:S01]  /*6440*/  MOV R11, UR5 ;  /* 0x00000005000b7c02 */ /* 0x000fe20008000f00 */
[----:B------:R-:W-:Y:S02]  /*6450*/  IMAD.U32 R10, RZ, RZ, UR4 ;  /* 0x00000004ff0a7e24 */ /* 0x000fe4000f8e00ff */
[----:B------:R-:W-:Y:S07]  /*6460*/  LEPC R20, `(.L_x_106) ;  /* 0x000000001014794e */ /* 0x000fee0000000000 */
[----:B---345:R-:W-:Y:S05]  /*6470*/  CALL.ABS.NOINC R14 ;  /* 0x000000000e007343 */ /* 0x038fea0003c00000 */
.L_x_106:
[----:B------:R-:W1:Y:S01]  /*6480*/  LDCU.64 UR8, c[0x4][0x80] ;  /* 0x01001000ff0877ac */ /* 0x000e620008000a00 */
[----:B------:R-:W2:Y:S01]  /*6490*/  LDC.64 R2, c[0x4][R2] ;  /* 0x0100000002027b82 */ /* 0x000ea20000000a00 */
[----:B------:R-:W-:Y:S02]  /*64a0*/  HFMA2 R12, -RZ, RZ, 0, 5.9604644775390625e-08 ;  /* 0x00000001ff0c7431 */ /* 0x000fe400000001ff */
[----:B------:R-:W-:Y:S02]  /*64b0*/  IMAD.MOV.U32 R8, RZ, RZ, 0x70 ;  /* 0x00000070ff087424 */ /* 0x000fe400078e00ff */
[----:B------:R-:W-:Y:S01]  /*64c0*/  IMAD.MOV.U32 R13, RZ, RZ, RZ ;  /* 0x000000ffff0d7224 */ /* 0x000fe200078e00ff */
[----:B------:R-:W3:Y:S01]  /*64d0*/  LDCU.64 UR6, c[0x4][0x88] ;  /* 0x01001100ff0677ac */ /* 0x000ee20008000a00 */
[----:B------:R-:W4:Y:S01]  /*64e0*/  LDCU.64 UR4, c[0x4][0x8] ;  /* 0x01000100ff0477ac */ /* 0x000f220008000a00 */
[----:B-1----:R-:W-:Y:S02]  /*64f0*/  MOV R4, UR8 ;  /* 0x0000000800047c02 */ /* 0x002fe40008000f00 */
[----:B------:R-:W-:Y:S02]  /*6500*/  MOV R5, UR9 ;  /* 0x0000000900057c02 */ /* 0x000fe40008000f00 */
[----:B---3--:R-:W-:Y:S01]  /*6510*/  MOV R7, UR7 ;  /* 0x0000000700077c02 */ /* 0x008fe20008000f00 */
[----:B------:R-:W-:Y:S01]  /*6520*/  IMAD.U32 R6, RZ, RZ, UR6 ;  /* 0x00000006ff067e24 */ /* 0x000fe2000f8e00ff */
[----:B----4-:R-:W-:Y:S01]  /*6530*/  MOV R11, UR5 ;  /* 0x00000005000b7c02 */ /* 0x010fe20008000f00 */
[----:B------:R-:W-:Y:S02]  /*6540*/  IMAD.U32 R10, RZ, RZ, UR4 ;  /* 0x00000004ff0a7e24 */ /* 0x000fe4000f8e00ff */
[----:B------:R-:W-:Y:S07]  /*6550*/  LEPC R20, `(.L_x_105) ;  /* 0x000000001014794e */ /* 0x000fee0000000000 */
[----:B--2---:R-:W-:Y:S05]  /*6560*/  CALL.ABS.NOINC R2 ;  /* 0x0000000002007343 */ /* 0x004fea0003c00000 */
.L_x_105:
[----:B------:R-:W-:Y:S05]  /*6570*/  BSYNC.RECONVERGENT B6 ;  /* 0x0000000000067941 */ /* 0x000fea0003800200 */
.L_x_104:
[----:B------:R-:W-:Y:S02]  /*6580*/  R2UR UR6, R83 ;  /* 0x00000000530672ca */ /* 0x000fe400000e0000 */
[----:B------:R-:W-:Y:S02]  /*6590*/  R2UR UR5, R97 ;  /* 0x00000000610572ca */ /* 0x000fe400000e0000 */
[----:B------:R-:W-:Y:S02]  /*65a0*/  R2UR UR4, R96 ;  /* 0x00000000600472ca */ /* 0x000fe400000e0000 */
[----:B------:R-:W-:Y:S02]  /*65b0*/  ISETP.NE.U32.AND P4, PT, R78, RZ, PT ;  /* 0x000000ff4e00720c */ /* 0x000fe40003f85070 */
[----:B------:R-:W-:Y:S02]  /*65c0*/  ISETP.NE.U32.AND P2, PT, RZ, UR54, PT ;  /* 0x00000036ff007c0c */ /* 0x000fe4000bf45070 */
[----:B------:R-:W-:Y:S02]  /*65d0*/  ISETP.NE.AND.EX P4, PT, R79, RZ, PT, P4 ;  /* 0x000000ff4f00720c */ /* 0x000fe40003f85340 */
[----:B------:R-:W-:Y:S01]  /*65e0*/  ISETP.NE.AND.EX P2, PT, RZ, UR55, PT, P2 ;  /* 0x00000037ff007c0c */ /* 0x000fe2000bf45320 */
[----:B------:R-:W-:Y:S02]  /*65f0*/  UISETP.NE.AND UP2, UPT, UR6, URZ, UPT ;  /* 0x000000ff0600728c */ /* 0x000fe4000bf45270 */
[----:B------:R-:W-:Y:S04]  /*6600*/  UISETP.NE.U32.AND UP0, UPT, UR5, URZ, UPT ;  /* 0x000000ff0500728c */ /* 0x000fe8000bf05070 */
[----:B------:R-:W-:Y:S01]  /*6610*/  UISETP.NE.AND.EX UP1, UPT, UR4, URZ, UPT, UP0 ;  /* 0x000000ff0400728c */ /* 0x000fe2000bf25300 */
[----:B------:R-:W-:Y:S01]  /*6620*/  PLOP3.LUT P1, PT, PT, PT, UP2, 0x80, 0x8 ;  /* 0x000000000008781c */ /* 0x000fe20003f2f028 */
[----:B------:R-:W-:Y:S03]  /*6630*/  UPLOP3.LUT UP0, UPT, UPT, UPT, UPT, 0x40, 0x4 ;  /* 0x000000000004789c */ /* 0x000fe60003f0e870 */
[----:B------:R-:W-:Y:S06]  /*6640*/  @UP2 UPLOP3.LUT UP0, UPT, UPT, UPT, UP1, 0x80, 0x8 ;  /* 0x000000000008289c */ /* 0x000fec0003f0f010 */
[----:B------:R-:W-:Y:S01]  /*6650*/  PLOP3.LUT P0, PT, PT, PT, UP0, 0x80, 0x8 ;  /* 0x000000000008781c */ /* 0x000fe20003f0f008 */
[----:B------:R-:W-:Y:S01]  /*6660*/  @!UPT UIADD3 URZ, UPT, UPT, URZ, URZ, URZ ;  /* 0x000000fffffff290 */ /* 0x000fe2000fffe0ff */
[----:B------:R-:W-:Y:S11]  /*6670*/  BRA.U !UP1, `(.L_x_107) ;  /* 0x0000000109407547 */ /* 0x000ff6000b800000 */
[----:B------:R-:W-:Y:S01]  /*6680*/  UISETP.NE.U32.AND UP0, UPT, UR54, URZ, UPT ;  /* 0x000000ff3600728c */ /* 0x000fe2000bf05070 */
[----:B------:R-:W-:Y:S01]  /*6690*/  R2UR UR6, R97 ;  /* 0x00000000610672ca */ /* 0x000fe200000e0000 */
[----:B------:R-:W2:Y:S01]  /*66a0*/  LDCU.64 UR8, c[0x0][0x358] ;  /* 0x00006b00ff0877ac */ /* 0x000ea20008000a00 */
[----:B------:R-:W-:Y:S02]  /*66b0*/  HFMA2 R80, -RZ, RZ, 0, 5.9604644775390625e-08 ;  /* 0x00000001ff507431 */ /* 0x000fe400000001ff */
[----:B-1----:R-:W-:Y:S01]  /*66c0*/  IMAD.MOV.U32 R0, RZ, RZ, 0x1 ;  /* 0x00000001ff007424 */ /* 0x002fe200078e00ff */
[----:B------:R-:W-:Y:S06]  /*66d0*/  UISETP.NE.AND.EX UP0, UPT, UR55, URZ, UPT, UP0 ;  /* 0x000000ff3700728c */ /* 0x000fec000bf05300 */
[----:B------:R-:W-:Y:S05]  /*66e0*/  PLOP3.LUT P3, PT, PT, PT, UP0, 0x80, 0x8 ;  /* 0x000000000008781c */ /* 0x000fea0003f6f008 */
[----:B------:R-:W1:Y:S01]  /*66f0*/  @UP0 LDCU.64 UR4, c[0x0][0x888] ;  /* 0x00011100ff0407ac */ /* 0x000e620008000a00 */
[----:B------:R-:W-:Y:S07]  /*6700*/  @UP0 UIMAD UR6, UR36, UR6, URZ ;  /* 0x00000006240602a4 */ /* 0x000fee000f8e02ff */
[----:B------:R-:W-:Y:S01]  /*6710*/  @!P3 PRMT R80, R0, 0x7610, R80 ;  /* 0x000076100050b816 */ /* 0x000fe20000000050 */
[----:B-1----:R-:W-:Y:S06]  /*6720*/  @UP0 UIMAD.WIDE UR4, UR6, 0x4, UR4 ;  /* 0x00000004060408a5 */ /* 0x002fec000f8e0204 */
[----:B------:R-:W-:Y:S02]  /*6730*/  IMAD.U32 R2, RZ, RZ, UR4 ;  /* 0x00000004ff027e24 */ /* 0x000fe4000f8e00ff */
[----:B------:R-:W-:Y:S03]  /*6740*/  IMAD.U32 R3, RZ, RZ, UR5 ;  /* 0x00000005ff037e24 */ /* 0x000fe6000f8e00ff */
[----:B------:R-:W1:Y:S02]  /*6750*/  @!UP0 LDCU UR4, c[0x0][0x880] ;  /* 0x00011000ff0487ac */ /* 0x000e640008000800 */
[----:B--2--5:R2:W5:Y:S02]  /*6760*/  @P3 LDG.E R41, desc[UR8][R2.64] ;  /* 0x0000000802293981 */ /* 0x024564000c1e1900 */
[----:B-12---:R-:W-:Y:S02]  /*6770*/  @!P3 MOV R41, UR4 ;  /* 0x000000040029bc02 */ /* 0x006fe40008000f00 */
.L_x_107:
[----:B------:R-:W-:Y:S05]  /*6780*/  @!P4 BRA `(.L_x_108) ;  /* 0x000000000024c947 */ /* 0x000fea0003800000 */
[----:B------:R-:W-:Y:S01]  /*6790*/  ISETP.NE.U32.AND P3, PT, R76, RZ, PT ;  /* 0x000000ff4c00720c */ /* 0x000fe20003f65070 */
[----:B------:R-:W2:Y:S03]  /*67a0*/  LDCU.64 UR4, c[0x0][0x358] ;  /* 0x00006b00ff0477ac */ /* 0x000ea60008000a00 */
[----:B------:R-:W-:Y:S11]  /*67b0*/  ISETP.NE.AND.EX P3, PT, R77, RZ, PT, P3 ;  /* 0x000000ff4d00720c */ /* 0x000ff60003f65330 */
[----:B------:R-:W-:Y:S02]  /*67c0*/  @!UPT UIADD3 URZ, UPT, UPT, URZ, URZ, URZ ;  /* 0x000000fffffff290 */ /* 0x000fe4000fffe0ff */
[----:B------:R-:W3:Y:S01]  /*67d0*/  @P3 LDC.64 R2, c[0x0][0x8a8] ;  /* 0x00022a00ff023b82 */ /* 0x000ee20000000a00 */
[----:B-1----:R-:W-:Y:S04]  /*67e0*/  @P3 IMAD R0, R78, UR36, RZ ;  /* 0x000000244e003c24 */ /* 0x002fe8000f8e02ff */
[----:B---3--:R-:W-:Y:S05]  /*67f0*/  @P3 IMAD.WIDE R2, R0, 0x4, R2 ;  /* 0x0000000400023825 */ /* 0x008fea00078e0202 */
[----:B--2--5:R2:W5:Y:S02]  /*6800*/  @P3 LDG.E R38, desc[UR4][R2.64] ;  /* 0x0000000402263981 */ /* 0x024564000c1e1900 */
[----:B--2---:R-:W3:Y:S02]  /*6810*/  @!P3 LDC R38, c[0x0][0x8a0] ;  /* 0x00022800ff26bb82 */ /* 0x004ee40000000800 */
.L_x_108:
[----:B-----5:R-:W-:Y:S01]  /*6820*/  FSETP.NEU.AND P3, PT, R41, RZ, PT ;  /* 0x000000ff2900720b */ /* 0x020fe20003f6d000 */
[----:B------:R-:W-:Y:S01]  /*6830*/  BSSY B1, `(.L_x_109) ;  /* 0x0000039000017945 */ /* 0x000fe20003800000 */
[----:B------:R-:W-:Y:S01]  /*6840*/  SEL R3, RZ, 0xffffffff, P2 ;  /* 0xffffffffff037807 */ /* 0x000fe20001000000 */
[----:B------:R-:W-:Y:S01]  /*6850*/  IMAD.MOV.U32 R47, RZ, RZ, 0x1 ;  /* 0x00000001ff2f7424 */ /* 0x000fe200078e00ff */
[----:B------:R-:W-:Y:S01]  /*6860*/  @P1 LOP3.LUT P2, RZ, R80, 0xff, RZ, 0xc0, !PT ;  /* 0x000000ff50ff1812 */ /* 0x000fe2000784c0ff */
[----:B------:R-:W-:Y:S01]  /*6870*/  IMAD R39, R36, 0x80, R37 ;  /* 0x0000008024277824 */ /* 0x000fe200078e0225 */
[----:B------:R-:W-:Y:S01]  /*6880*/  @P1 SEL R2, RZ, 0xffffffff, P3 ;  /* 0xffffffffff021807 */ /* 0x000fe20001800000 */
[----:B------:R-:W-:Y:S01]  /*6890*/  IMAD R87, R94, -0x10, R92 ;  /* 0xfffffff05e577824 */ /* 0x000fe200078e025c */
[----:B------:R-:W-:Y:S01]  /*68a0*/  LOP3.LUT R90, R90, 0x1, RZ, 0x3c, !PT ;  /* 0x000000015a5a7812 */ /* 0x000fe200078e3cff */
[----:B------:R-:W-:Y:S01]  /*68b0*/  IMAD.MOV.U32 R46, RZ, RZ, RZ ;  /* 0x000000ffff2e7224 */ /* 0x000fe200078e00ff */
[----:B------:R-:W-:Y:S02]  /*68c0*/  @P0 SEL R2, R3, R2, !P2 ;  /* 0x0000000203020207 */ /* 0x000fe40005000000 */
[----:B------:R-:W-:Y:S02]  /*68d0*/  CS2R R74, SRZ ;  /* 0x00000000004a7805 */ /* 0x000fe4000001ff00 */
[----:B------:R-:W-:Y:S02]  /*68e0*/  LEA R99, R36, UR43, 0x3 ;  /* 0x0000002b24637c11 */ /* 0x000fe4000f8e18ff */
[----:B------:R-:W-:Y:S02]  /*68f0*/  CS2R R72, SRZ ;  /* 0x0000000000487805 */ /* 0x000fe4000001ff00 */
[----:B------:R-:W-:Y:S02]  /*6900*/  @P1 LOP3.LUT R2, R2, 0x1, RZ, 0xc0, !PT ;  /* 0x0000000102021812 */ /* 0x000fe400078ec0ff */
[----:B------:R-:W-:Y:S02]  /*6910*/  CS2R R66, SRZ ;  /* 0x0000000000427805 */ /* 0x000fe4000001ff00 */
[----:B-1----:R-:W-:Y:S02]  /*6920*/  SHF.L.U32 R0, R89, 0x1f, RZ ;  /* 0x0000001f59007819 */ /* 0x002fe400000006ff */
[----:B------:R-:W-:Y:S02]  /*6930*/  CS2R R64, SRZ ;  /* 0x0000000000407805 */ /* 0x000fe4000001ff00 */
[----:B------:R-:W-:Y:S02]  /*6940*/  ISETP.NE.U32.OR P5, PT, R2, 0x1, !P1 ;  /* 0x000000010200780c */ /* 0x000fe40004fa5470 */
[----:B------:R-:W-:Y:S02]  /*6950*/  CS2R R58, SRZ ;  /* 0x00000000003a7805 */ /* 0x000fe4000001ff00 */
[----:B------:R-:W-:Y:S02]  /*6960*/  PLOP3.LUT P2, PT, PT, PT, UP1, 0x80, 0x8 ;  /* 0x000000000008781c */ /* 0x000fe40003f4f018 */
[----:B------:R-:W-:Y:S02]  /*6970*/  CS2R R56, SRZ ;  /* 0x0000000000387805 */ /* 0x000fe4000001ff00 */
[----:B------:R-:W-:Y:S02]  /*6980*/  LOP3.LUT P4, R85, R80, 0xff, RZ, 0xc0, !PT ;  /* 0x000000ff50557812 */ /* 0x000fe4000788c0ff */
[----:B------:R-:W-:Y:S02]  /*6990*/  CS2R R50, SRZ ;  /* 0x0000000000327805 */ /* 0x000fe4000001ff00 */
[----:B------:R-:W-:Y:S02]  /*69a0*/  SEL R2, RZ, 0xffffffff, P3 ;  /* 0xffffffffff027807 */ /* 0x000fe40001800000 */
[----:B------:R-:W-:Y:S02]  /*69b0*/  CS2R R48, SRZ ;  /* 0x0000000000307805 */ /* 0x000fe4000001ff00 */
[----:B------:R-:W-:Y:S02]  /*69c0*/  P2R R98, PR, RZ, 0x20 ;  /* 0x00000020ff627803 */ /* 0x000fe40000000000 */
[----:B------:R-:W-:Y:S02]  /*69d0*/  @P5 SHF.L.U32 R4, R90, 0x1f, RZ ;  /* 0x0000001f5a045819 */ /* 0x000fe400000006ff */
[----:B------:R-:W-:Y:S02]  /*69e0*/  @P2 SEL R2, R3, R2, !P4 ;  /* 0x0000000203022207 */ /* 0x000fe40006000000 */
[----:B------:R-:W1:Y:S02]  /*69f0*/  @P5 SYNCS.PHASECHK.TRANS64.TRYWAIT P1, [UR43+0x30], R4 ;  /* 0x00003004ff0055a7 */ /* 0x000e64000802112b */
[----:B------:R-:W-:Y:S04]  /*6a00*/  LOP3.LUT R2, R2, 0x1, RZ, 0xc0, !PT ;  /* 0x0000000102027812 */ /* 0x000fe800078ec0ff */
[----:B------:R-:W-:Y:S04]  /*6a10*/  ISETP.NE.U32.AND P2, PT, R2, 0x1, PT ;  /* 0x000000010200780c */ /* 0x000fe80003f45070 */
[----:B------:R-:W-:Y:S01]  /*6a20*/  P2R R60, PR, RZ, 0x4 ;  /* 0x00000004ff3c7803 */ /* 0x000fe20000000000 */
[----:B------:R2:W4:Y:S01]  /*6a30*/  SYNCS.PHASECHK.TRANS64.TRYWAIT P0, [R99+URZ+0xa0], R0 ;  /* 0x0000a000630075a7 */ /* 0x00052200080011ff */
[----:B-1----:R-:W-:Y:S01]  /*6a40*/  @P5 SEL R47, RZ, 0x1, !P1 ;  /* 0x00000001ff2f5807 */ /* 0x002fe20004800000 */
[----:B--2---:R-:W-:Y:S06]  /*6a50*/  @!P5 BRA `(.L_x_110) ;  /* 0x000000000058d947 */ /* 0x004fec0003800000 */
[----:B------:R-:W-:Y:S01]  /*6a60*/  IMAD.MOV.U32 R75, RZ, RZ, RZ ;  /* 0x000000ffff4b7224 */ /* 0x000fe200078e00ff */
[----:B------:R-:W-:Y:S01]  /*6a70*/  ISETP.NE.AND P1, PT, R47, RZ, PT ;  /* 0x000000ff2f00720c */ /* 0x000fe20003f25270 */
[----:B------:R-:W-:Y:S01]  /*6a80*/  BSSY B0, `(.L_x_111) ;  /* 0x000000c000007945 */ /* 0x000fe20003800000 */
[----:B------:R-:W-:Y:S02]  /*6a90*/  CS2R R50, SRZ ;  /* 0x0000000000327805 */ /* 0x000fe4000001ff00 */
[----:B------:R-:W-:Y:S02]  /*6aa0*/  CS2R R48, SRZ ;  /* 0x0000000000307805 */ /* 0x000fe4000001ff00 */
[----:B------:R-:W-:Y:S02]  /*6ab0*/  CS2R R58, SRZ ;  /* 0x00000000003a7805 */ /* 0x000fe4000001ff00 */
[----:B------:R-:W-:Y:S02]  /*6ac0*/  CS2R R56, SRZ ;  /* 0x0000000000387805 */ /* 0x000fe4000001ff00 */
[----:B------:R-:W-:Y:S02]  /*6ad0*/  CS2R R66, SRZ ;  /* 0x0000000000427805 */ /* 0x000fe4000001ff00 */
[----:B------:R-:W-:Y:S02]  /*6ae0*/  CS2R R64, SRZ ;  /* 0x0000000000407805 */ /* 0x000fe4000001ff00 */
[----:B------:R-:W-:Y:S01]  /*6af0*/  CS2R R72, SRZ ;  /* 0x0000000000487805 */ /* 0x000fe2000001ff00 */
[----:B------:R-:W-:Y:S06]  /*6b00*/  @P1 BRA `(.L_x_112) ;  /* 0x00000000000c1947 */ /* 0x000fec0003800000 */
[----:B------:R-:W-:Y:S04]  /*6b10*/  SHF.L.U32 R3, R90, 0x1f, RZ ;  /* 0x0000001f5a037819 */ /* 0x000fe800000006ff */
[----:B------:R-:W1:Y:S02]  /*6b20*/  SYNCS.PHASECHK.TRANS64.TRYWAIT P1, [UR43+0x30], R3 ;  /* 0x00003003ff0075a7 */ /* 0x000e64000802112b */
[----:B-1----:R-:W-:Y:S05]  /*6b30*/  @!P1 BRA `(.L_x_113) ;  /* 0x0000004000009947 */ /* 0x002fea0003800000 */
.L_x_112:
[----:B------:R-:W-:Y:S05]  /*6b40*/  BSYNC B0 ;  /* 0x0000000000007941 */ /* 0x000fea0003800000 */
.L_x_111:
[----:B------:R-:W-:Y:S01]  /*6b50*/  ISETP.NE.AND P1, PT, R60, RZ, PT ;  /* 0x000000ff3c00720c */ /* 0x000fe20003f25270 */
[----:B------:R-:W-:Y:S11]  /*6b60*/  HFMA2 R46, -RZ, RZ, 0, 5.9604644775390625e-08 ;  /* 0x00000001ff2e7431 */ /* 0x000ff600000001ff */
[----:B------:R-:W-:Y:S01]  /*6b70*/  @!UPT UIADD3 URZ, UPT, UPT, URZ, URZ, URZ ;  /* 0x000000fffffff290 */ /* 0x000fe2000fffe0ff */
[----:B------:R2:W1:Y:S04]  /*6b80*/  @P1 LDS.128 R48, [R93] ;  /* 0x000000005d301984 */ /* 0x0004680000000c00 */
[----:B------:R2:W1:Y:S04]  /*6b90*/  @P1 LDS.128 R56, [R92+0x10] ;  /* 0x000010005c381984 */ /* 0x0004680000000c00 */
[----:B------:R2:W1:Y:S04]  /*6ba0*/  @P1 LDS.128 R64, [R91+0x20] ;  /* 0x000020005b401984 */ /* 0x0004680000000c00 */
[----:B------:R2:W1:Y:S02]  /*6bb0*/  @P1 LDS.128 R72, [R87+0x30] ;  /* 0x0000300057481984 */ /* 0x0004640000000c00 */
.L_x_110:
[----:B------:R-:W-:Y:S05]  /*6bc0*/  BSYNC B1 ;  /* 0x0000000000017941 */ /* 0x000fea0003800000 */
.L_x_109:
[----:B-1----:R-:W-:Y:S04]  /*6bd0*/  SHF.R.U32.HI R2, RZ, 0x15, R39 ;  /* 0x00000015ff027819 */ /* 0x002fe80000011627 */
[----:B------:R-:W-:Y:S01]  /*6be0*/  LOP3.LUT P1, RZ, R2, 0x3, R81, 0x48, !PT ;  /* 0x0000000302ff7812 */ /* 0x000fe20007824851 */
[----:B------:R-:W-:Y:S01]  /*6bf0*/  @!UPT UIADD3 URZ, UPT, UPT, URZ, URZ, URZ ;  /* 0x000000fffffff290 */ /* 0x000fe2000fffe0ff */
[----:B----4-:R-:W-:Y:S11]  /*6c00*/  @P0 BRA `(.L_x_114) ;  /* 0x0000000000080947 */ /* 0x010ff60003800000 */
[----:B------:R-:W1:Y:S02]  /*6c10*/  SYNCS.PHASECHK.TRANS64.TRYWAIT P0, [R99+URZ+0xa0], R0 ;  /* 0x0000a000630075a7 */ /* 0x000e6400080011ff */
[----:B-1----:R-:W-:Y:S05]  /*6c20*/  @!P0 BRA `(.L_x_115) ;  /* 0x0000003c00dc8947 */ /* 0x002fea0003800000 */
.L_x_114:
[----:B------:R-:W-:Y:S05]  /*6c30*/  @!P1 BRA `(.L_x_116) ;  /* 0x0000000000409947 */ /* 0x000fea0003800000 */
[----:B------:R-:W4:Y:S01]  /*6c40*/  LDCU.64 UR8, c[0x4][0x70] ;  /* 0x01000e00ff0877ac */ /* 0x000f220008000a00 */
[----:B------:R-:W-:Y:S01]  /*6c50*/  MOV R3, 0x0 ;  /* 0x0000000000037802 */ /* 0x000fe20000000f00 */
[----:B------:R-:W-:Y:S02]  /*6c60*/  HFMA2 R12, -RZ, RZ, 0, 5.9604644775390625e-08 ;  /* 0x00000001ff0c7431 */ /* 0x000fe400000001ff */
[----:B------:R-:W-:Y:S02]  /*6c70*/  IMAD.MOV.U32 R8, RZ, RZ, 0x192 ;  /* 0x00000192ff087424 */ /* 0x000fe400078e00ff */
[----:B------:R-:W-:Y:S01]  /*6c80*/  IMAD.MOV.U32 R13, RZ, RZ, RZ ;  /* 0x000000ffff0d7224 */ /* 0x000fe200078e00ff */
[----:B------:R-:W5:Y:S01]  /*6c90*/  LDCU.64 UR6, c[0x4][0x78] ;  /* 0x01000f00ff0677ac */ /* 0x000f620008000a00 */
[----:B------:R-:W1:Y:S01]  /*6ca0*/  LDC.64 R2, c[0x4][R3] ;  /* 0x0100000003027b82 */ /* 0x000e620000000a00 */
[----:B------:R-:W2:Y:S01]  /*6cb0*/  LDCU.64 UR4, c[0x4][0x10] ;  /* 0x01000200ff0477ac */ /* 0x000ea20008000a00 */
[----:B----4-:R-:W-:Y:S01]  /*6cc0*/  MOV R5, UR9 ;  /* 0x0000000900057c02 */ /* 0x010fe20008000f00 */
[----:B------:R-:W-:Y:S01]  /*6cd0*/  IMAD.U32 R4, RZ, RZ, UR8 ;  /* 0x00000008ff047e24 */ /* 0x000fe2000f8e00ff */
[----:B-----5:R-:W-:Y:S01]  /*6ce0*/  MOV R7, UR7 ;  /* 0x0000000700077c02 */ /* 0x020fe20008000f00 */
[----:B------:R-:W-:Y:S01]  /*6cf0*/  IMAD.U32 R6, RZ, RZ, UR6 ;  /* 0x00000006ff067e24 */ /* 0x000fe2000f8e00ff */
[----:B--2---:R-:W-:Y:S01]  /*6d00*/  MOV R11, UR5 ;  /* 0x00000005000b7c02 */ /* 0x004fe20008000f00 */
[----:B------:R-:W-:Y:S02]  /*6d10*/  IMAD.U32 R10, RZ, RZ, UR4 ;  /* 0x00000004ff0a7e24 */ /* 0x000fe4000f8e00ff */
[----:B------:R-:W-:Y:S07]  /*6d20*/  LEPC R20, `(.L_x_116) ;  /* 0x000000001014794e */ /* 0x000fee0000000000 */
[----:B-1-3--:R-:W-:Y:S05]  /*6d30*/  CALL.ABS.NOINC R2 ;  /* 0x0000000002007343 */ /* 0x00afea0003c00000 */
.L_x_116:
[C---:B------:R-:W-:Y:S01]  /*6d40*/  SHF.L.U32 R40, R48.reuse, 0x10, RZ ;  /* 0x0000001030287819 */ /* 0x040fe200000006ff */
[----:B------:R-:W-:Y:S05]  /*6d50*/  WARPSYNC.ALL ;  /* 0x0000000000007948 */ /* 0x000fea0003800000 */
[----:B------:R-:W-:Y:S01]  /*6d60*/  R2UR UR4, R39 ;  /* 0x00000000270472ca */ /* 0x000fe200000e0000 */
[----:B------:R-:W-:Y:S01]  /*6d70*/  BSSY.RECONVERGENT B0, `(.L_x_117) ;  /* 0x000008d000007945 */ /* 0x000fe20003800200 */
[----:B------:R-:W-:Y:S02]  /*6d80*/  LOP3.LUT R43, R48, 0xffff0000, RZ, 0xc0, !PT ;  /* 0xffff0000302b7812 */ /* 0x000fe400078ec0ff */
[----:B------:R-:W-:Y:S02]  /*6d90*/  SHF.L.U32 R42, R49, 0x10, RZ ;  /* 0x00000010312a7819 */ /* 0x000fe400000006ff */
[----:B------:R-:W-:Y:S02]  /*6da0*/  SHF.L.U32 R45, R51, 0x10, RZ ;  /* 0x00000010332d7819 */ /* 0x000fe400000006ff */
[----:B------:R-:W-:Y:S02]  /*6db0*/  LOP3.LUT R44, R75, 0xffff0000, RZ, 0xc0, !PT ;  /* 0xffff00004b2c7812 */ /* 0x000fe400078ec0ff */
[----:B------:R-:W-:Y:S03]  /*6dc0*/  ISETP.NE.AND P0, PT, R95, RZ, PT ;  /* 0x000000ff5f00720c */ /* 0x000fe60003f05270 */
[----:B------:R-:W1:Y:S02]  /*6dd0*/  LDTM.x32 R4, tmem[UR4] ;  /* 0x00000004000479ee */ /* 0x000e6400082c0000 */
[C---:B-1-3--:R-:W-:Y:S01]  /*6de0*/  FMUL R0, R38.reuse, R4 ;  /* 0x0000000426007220 */ /* 0x04afe20000400000 */
[C---:B------:R-:W-:Y:S01]  /*6df0*/  FMUL R2, R38.reuse, R5 ;  /* 0x0000000526027220 */ /* 0x040fe20000400000 */
[C---:B------:R-:W-:Y:S01]  /*6e00*/  FMUL R3, R38.reuse, R6 ;  /* 0x0000000626037220 */ /* 0x040fe20000400000 */
[----:B------:R-:W-:Y:S01]  /*6e10*/  FMUL R7, R38, R7 ;  /* 0x0000000726077220 */ /* 0x000fe20000400000 */
[----:B------:R-:W-:Y:S01]  /*6e20*/  FFMA R0, R41, R40, R0 ;  /* 0x0000002829007223 */ /* 0x000fe20000000000 */
[----:B------:R-:W-:Y:S01]  /*6e30*/  LOP3.LUT R40, R49, 0xffff0000, RZ, 0xc0, !PT ;  /* 0xffff000031287812 */ /* 0x000fe200078ec0ff */
[C---:B------:R-:W-:Y:S01]  /*6e40*/  FFMA R2, R41.reuse, R43, R2 ;  /* 0x0000002b29027223 */ /* 0x040fe20000000002 */
[C---:B------:R-:W-:Y:S01]  /*6e50*/  SHF.L.U32 R43, R50.reuse, 0x10, RZ ;  /* 0x00000010322b7819 */ /* 0x040fe200000006ff */
[C---:B------:R-:W-:Y:S01]  /*6e60*/  FFMA R3, R41.reuse, R42, R3 ;  /* 0x0000002a29037223 */ /* 0x040fe20000000003 */
[----:B------:R-:W-:Y:S01]  /*6e70*/  LOP3.LUT R42, R50, 0xffff0000, RZ, 0xc0, !PT ;  /* 0xffff0000322a7812 */ /* 0x000fe200078ec0ff */
[----:B------:R-:W-:Y:S01]  /*6e80*/  FMUL R4, R38, R8 ;  /* 0x0000000826047220 */ /* 0x000fe20000400000 */
[----:B------:R-:W-:Y:S01]  /*6e90*/  F2FP.BF16.F32.PACK_AB R52, R2, R0 ;  /* 0x000000000234723e */ /* 0x000fe200000010ff */
[----:B------:R-:W-:Y:S01]  /*6ea0*/  FFMA R7, R41, R40, R7 ;  /* 0x0000002829077223 */ /* 0x000fe20000000007 */
[----:B------:R-:W-:Y:S01]  /*6eb0*/  LOP3.LUT R40, R51, 0xffff0000, RZ, 0xc0, !PT ;  /* 0xffff000033287812 */ /* 0x000fe200078ec0ff */
[C---:B------:R-:W-:Y:S01]  /*6ec0*/  FMUL R5, R38.reuse, R9 ;  /* 0x0000000926057220 */ /* 0x040fe20000400000 */
[C---:B------:R-:W-:Y:S01]  /*6ed0*/  FMUL R6, R38.reuse, R10 ;  /* 0x0000000a26067220 */ /* 0x040fe20000400000 */
[----:B------:R-:W-:Y:S01]  /*6ee0*/  FMUL R11, R38, R11 ;  /* 0x0000000b260b7220 */ /* 0x000fe20000400000 */
[----:B------:R-:W-:Y:S01]  /*6ef0*/  F2FP.BF16.F32.PACK_AB R53, R7, R3 ;  /* 0x000000030735723e */ /* 0x000fe200000010ff */
[C---:B------:R-:W-:Y:S01]  /*6f00*/  FFMA R4, R41.reuse, R43, R4 ;  /* 0x0000002b29047223 */ /* 0x040fe20000000004 */
[C---:B------:R-:W-:Y:S01]  /*6f10*/  SHF.L.U32 R43, R56.reuse, 0x10, RZ ;  /* 0x00000010382b7819 */ /* 0x040fe200000006ff */
[----:B------:R-:W-:Y:S01]  /*6f20*/  FFMA R5, R41, R42, R5 ;  /* 0x0000002a29057223 */ /* 0x000fe20000000005 */
[----:B------:R-:W-:Y:S01]  /*6f30*/  LOP3.LUT R42, R57, 0xffff0000, RZ, 0xc0, !PT ;  /* 0xffff0000392a7812 */ /* 0x000fe200078ec0ff */
[----:B------:R-:W-:Y:S01]  /*6f40*/  FFMA R6, R41, R45, R6 ;  /* 0x0000002d29067223 */ /* 0x000fe20000000006 */
[----:B------:R-:W-:Y:S01]  /*6f50*/  SHF.L.U32 R45, R57, 0x10, RZ ;  /* 0x00000010392d7819 */ /* 0x000fe200000006ff */
[----:B------:R-:W-:Y:S01]  /*6f60*/  FFMA R11, R41, R40, R11 ;  /* 0x00000028290b7223 */ /* 0x000fe2000000000b */
[----:B------:R-:W-:Y:S01]  /*6f70*/  LOP3.LUT R40, R56, 0xffff0000, RZ, 0xc0, !PT ;  /* 0xffff000038287812 */ /* 0x000fe200078ec0ff */
[C---:B------:R-:W-:Y:S01]  /*6f80*/  FMUL R8, R38.reuse, R12 ;  /* 0x0000000c26087220 */ /* 0x040fe20000400000 */
[----:B------:R-:W-:Y:S01]  /*6f90*/  F2FP.BF16.F32.PACK_AB R54, R5, R4 ;  /* 0x000000040536723e */ /* 0x000fe200000010ff */
[C---:B------:R-:W-:Y:S01]  /*6fa0*/  FMUL R9, R38.reuse, R13 ;  /* 0x0000000d26097220 */ /* 0x040fe20000400000 */
[----:B------:R-:W-:Y:S01]  /*6fb0*/  F2FP.BF16.F32.PACK_AB R55, R11, R6 ;  /* 0x000000060b37723e */ /* 0x000fe200000010ff */
[C---:B------:R-:W-:Y:S01]  /*6fc0*/  FMUL R10, R38.reuse, R14 ;  /* 0x0000000e260a7220 */ /* 0x040fe20000400000 */
[----:B------:R-:W-:Y:S01]  /*6fd0*/  FMUL R15, R38, R15 ;  /* 0x0000000f260f7220 */ /* 0x000fe20000400000 */
[----:B------:R-:W-:Y:S01]  /*6fe0*/  FFMA R8, R41, R43, R8 ;  /* 0x0000002b29087223 */ /* 0x000fe20000000008 */
[----:B------:R-:W-:Y:S01]  /*6ff0*/  SHF.L.U32 R43, R59, 0x10, RZ ;  /* 0x000000103b2b7819 */ /* 0x000fe200000006ff */
[C---:B------:R-:W-:Y:S01]  /*7000*/  FFMA R9, R41.reuse, R40, R9 ;  /* 0x0000002829097223 */ /* 0x040fe20000000009 */
[C---:B------:R-:W-:Y:S01]  /*7010*/  SHF.L.U32 R40, R58.reuse, 0x10, RZ ;  /* 0x000000103a287819 */ /* 0x040fe200000006ff */
        /* <DEDUP_REMOVED lines=8> */
[----:B------:R-:W-:Y:S01]  /*70a0*/  FMUL R14, R38, R18 ;  /* 0x00000012260e7220 */ /* 0x000fe20000400000 */
[----:B------:R-:W-:Y:S01]  /*70b0*/  FFMA R12, R41, R40, R12 ;  /* 0x00000028290c7223 */ /* 0x000fe2000000000c */
[----:B------:R-:W-:Y:S01]  /*70c0*/  LOP3.LUT R40, R59, 0xffff0000, RZ, 0xc0, !PT ;  /* 0xffff00003b287812 */ /* 0x000fe200078ec0ff */
[C---:B------:R-:W-:Y:S01]  /*70d0*/  FFMA R13, R41.reuse, R42, R13 ;  /* 0x0000002a290d7223 */ /* 0x040fe2000000000d */
[----:B------:R-:W-:Y:S01]  /*70e0*/  LOP3.LUT R42, R64, 0xffff0000, RZ, 0xc0, !PT ;  /* 0xffff0000402a7812 */ /* 0x000fe200078ec0ff */
[----:B------:R-:W-:Y:S01]  /*70f0*/  FMUL R19, R38, R19 ;  /* 0x0000001326137220 */ /* 0x000fe20000400000 */
[----:B------:R-:W-:Y:S01]  /*7100*/  FFMA R14, R41, R43, R14 ;  /* 0x0000002b290e7223 */ /* 0x000fe2000000000e */
[----:B------:R-:W-:Y:S01]  /*7110*/  SHF.L.U32 R43, R64, 0x10, RZ ;  /* 0x00000010402b7819 */ /* 0x000fe200000006ff */
[----:B------:R1:W-:Y:S01]  /*7120*/  STS.128 [R93], R52 ;  /* 0x000000345d007388 */ /* 0x0003e20000000c00 */
[----:B------:R-:W-:Y:S01]  /*7130*/  F2FP.BF16.F32.PACK_AB R70, R13, R12 ;  /* 0x0000000c0d46723e */ /* 0x000fe200000010ff */
[C---:B------:R-:W-:Y:S01]  /*7140*/  FMUL R16, R38.reuse, R20 ;  /* 0x0000001426107220 */ /* 0x040fe20000400000 */
        /* <DEDUP_REMOVED lines=8> */
[C---:B------:R-:W-:Y:S01]  /*71d0*/  FFMA R17, R41.reuse, R42, R17 ;  /* 0x0000002a29117223 */ /* 0x040fe20000000011 */
[----:B------:R-:W-:Y:S01]  /*71e0*/  FFMA R18, R41, R45, R18 ;  /* 0x0000002d29127223 */ /* 0x000fe20000000012 */
[----:B------:R1:W-:Y:S01]  /*71f0*/  STS.128 [R92+0x10], R68 ;  /* 0x000010445c007388 */ /* 0x0003e20000000c00 */
[----:B------:R-:W-:Y:S01]  /*7200*/  SHF.L.U32 R45, R67, 0x10, RZ ;  /* 0x00000010432d7819 */ /* 0x000fe200000006ff */
[----:B------:R-:W-:Y:S01]  /*7210*/  FFMA R23, R41, R40, R23 ;  /* 0x0000002829177223 */ /* 0x000fe20000000017 */
[----:B------:R-:W-:Y:S01]  /*7220*/  LOP3.LUT R40, R66, 0xffff0000, RZ, 0xc0, !PT ;  /* 0xffff000042287812 */ /* 0x000fe200078ec0ff */
[C---:B------:R-:W-:Y:S01]  /*7230*/  FMUL R20, R38.reuse, R24 ;  /* 0x0000001826147220 */ /* 0x040fe20000400000 */
[----:B------:R-:W-:Y:S01]  /*7240*/  LOP3.LUT R42, R67, 0xffff0000, RZ, 0xc0, !PT ;  /* 0xffff0000432a7812 */ /* 0x000fe200078ec0ff */
[C---:B------:R-:W-:Y:S01]  /*7250*/  FMUL R21, R38.reuse, R25 ;  /* 0x0000001926157220 */ /* 0x040fe20000400000 */
[----:B------:R-:W-:Y:S01]  /*7260*/  F2FP.BF16.F32.PACK_AB R100, R17, R16 ;  /* 0x000000101164723e */ /* 0x000fe200000010ff */
[C---:B------:R-:W-:Y:S01]  /*7270*/  FMUL R22, R38.reuse, R26 ;  /* 0x0000001a26167220 */ /* 0x040fe20000400000 */
[----:B------:R-:W-:Y:S01]  /*7280*/  FMUL R27, R38, R27 ;  /* 0x0000001b261b7220 */ /* 0x000fe20000400000 */
[C---:B------:R-:W-:Y:S01]  /*7290*/  FFMA R20, R41.reuse, R43, R20 ;  /* 0x0000002b29147223 */ /* 0x040fe20000000014 */
[C---:B------:R-:W-:Y:S01]  /*72a0*/  FFMA R21, R41.reuse, R40, R21 ;  /* 0x0000002829157223 */ /* 0x040fe20000000015 */
[C---:B------:R-:W-:Y:S01]  /*72b0*/  FFMA R22, R41.reuse, R45, R22 ;  /* 0x0000002d29167223 */ /* 0x040fe20000000016 */
[----:B------:R-:W-:Y:S01]  /*72c0*/  FFMA R27, R41, R42, R27 ;  /* 0x0000002a291b7223 */ /* 0x000fe2000000001b */
[----:B------:R-:W-:Y:S01]  /*72d0*/  SHF.L.U32 R40, R72, 0x10, RZ ;  /* 0x0000001048287819 */ /* 0x000fe200000006ff */
[----:B------:R-:W-:Y:S01]  /*72e0*/  FMUL R24, R38, R28 ;  /* 0x0000001c26187220 */ /* 0x000fe20000400000 */
[----:B------:R-:W-:Y:S01]  /*72f0*/  LOP3.LUT R42, R72, 0xffff0000, RZ, 0xc0, !PT ;  /* 0xffff0000482a7812 */ /* 0x000fe200078ec0ff */
[C---:B------:R-:W-:Y:S01]  /*7300*/  FMUL R25, R38.reuse, R29 ;  /* 0x0000001d26197220 */ /* 0x040fe20000400000 */
[----:B------:R-:W-:Y:S01]  /*7310*/  SHF.L.U32 R43, R73, 0x10, RZ ;  /* 0x00000010492b7819 */ /* 0x000fe200000006ff */
[C---:B------:R-:W-:Y:S01]  /*7320*/  FMUL R26, R38.reuse, R30 ;  /* 0x0000001e261a7220 */ /* 0x040fe20000400000 */
[C---:B------:R-:W-:Y:S01]  /*7330*/  FFMA R24, R41.reuse, R40, R24 ;  /* 0x0000002829187223 */ /* 0x040fe20000000018 */
[----:B------:R-:W-:Y:S01]  /*7340*/  FFMA R25, R41, R42, R25 ;  /* 0x0000002a29197223 */ /* 0x000fe20000000019 */
[----:B------:R-:W-:Y:S01]  /*7350*/  LOP3.LUT R40, R73, 0xffff0000, RZ, 0xc0, !PT ;  /* 0xffff000049287812 */ /* 0x000fe200078ec0ff */
[----:B------:R-:W-:Y:S01]  /*7360*/  FFMA R26, R41, R43, R26 ;  /* 0x0000002b291a7223 */ /* 0x000fe2000000001a */
[----:B------:R-:W-:Y:S01]  /*7370*/  FMUL R31, R38, R31 ;  /* 0x0000001f261f7220 */ /* 0x000fe20000400000 */
[----:B------:R-:W-:Y:S01]  /*7380*/  SHF.L.U32 R43, R74, 0x10, RZ ;  /* 0x000000104a2b7819 */ /* 0x000fe200000006ff */
[----:B------:R-:W-:Y:S01]  /*7390*/  FMUL R28, R38, R32 ;  /* 0x00000020261c7220 */ /* 0x000fe20000400000 */
[----:B------:R-:W-:Y:S01]  /*73a0*/  LOP3.LUT R42, R74, 0xffff0000, RZ, 0xc0, !PT ;  /* 0xffff00004a2a7812 */ /* 0x000fe200078ec0ff */
[C---:B------:R-:W-:Y:S01]  /*73b0*/  FMUL R29, R38.reuse, R33 ;  /* 0x00000021261d7220 */ /* 0x040fe20000400000 */
[----:B------:R-:W-:Y:S01]  /*73c0*/  SHF.L.U32 R45, R75, 0x10, RZ ;  /* 0x000000104b2d7819 */ /* 0x000fe200000006ff */
[C---:B------:R-:W-:Y:S01]  /*73d0*/  FMUL R30, R38.reuse, R34 ;  /* 0x00000022261e7220 */ /* 0x040fe20000400000 */
[----:B------:R-:W-:Y:S01]  /*73e0*/  FFMA R31, R41, R40, R31 ;  /* 0x00000028291f7223 */ /* 0x000fe2000000001f */
[----:B------:R-:W-:Y:S01]  /*73f0*/  FMUL R35, R38, R35 ;  /* 0x0000002326237220 */ /* 0x000fe20000400000 */
[----:B------:R-:W-:Y:S01]  /*7400*/  F2FP.BF16.F32.PACK_AB R101, R23, R18 ;  /* 0x000000121765723e */ /* 0x000fe200000010ff */
[----:B------:R-:W-:Y:S01]  /*7410*/  FFMA R28, R41, R43, R28 ;  /* 0x0000002b291c7223 */ /* 0x000fe2000000001c */
[----:B------:R-:W-:Y:S01]  /*7420*/  F2FP.BF16.F32.PACK_AB R102, R21, R20 ;  /* 0x000000141566723e */ /* 0x000fe200000010ff */
[----:B------:R-:W-:Y:S01]  /*7430*/  FFMA R29, R41, R42, R29 ;  /* 0x0000002a291d7223 */ /* 0x000fe2000000001d */
[----:B------:R-:W-:Y:S01]  /*7440*/  F2FP.BF16.F32.PACK_AB R103, R27, R22 ;  /* 0x000000161b67723e */ /* 0x000fe200000010ff */
[C---:B------:R-:W-:Y:S01]  /*7450*/  FFMA R30, R41.reuse, R45, R30 ;  /* 0x0000002d291e7223 */ /* 0x040fe2000000001e */
[----:B------:R-:W-:Y:S01]  /*7460*/  FFMA R35, R41, R44, R35 ;  /* 0x0000002c29237223 */ /* 0x000fe20000000023 */
[----:B------:R-:W-:Y:S02]  /*7470*/  F2FP.BF16.F32.PACK_AB R104, R25, R24 ;  /* 0x000000181968723e */ /* 0x000fe400000010ff */
[----:B------:R1:W-:Y:S01]  /*7480*/  STS.128 [R91+0x20], R100 ;  /* 0x000020645b007388 */ /* 0x0003e20000000c00 */
[----:B------:R-:W-:Y:S02]  /*7490*/  F2FP.BF16.F32.PACK_AB R105, R31, R26 ;  /* 0x0000001a1f69723e */ /* 0x000fe400000010ff */
[----:B------:R-:W-:Y:S02]  /*74a0*/  F2FP.BF16.F32.PACK_AB R106, R29, R28 ;  /* 0x0000001c1d6a723e */ /* 0x000fe400000010ff */
[----:B------:R-:W-:Y:S05]  /*74b0*/  F2FP.BF16.F32.PACK_AB R107, R35, R30 ;  /* 0x0000001e236b723e */ /* 0x000fea00000010ff */
[----:B------:R1:W-:Y:S01]  /*74c0*/  STS.128 [R87+0x30], R104 ;  /* 0x0000306857007388 */ /* 0x0003e20000000c00 */
[----:B------:R-:W-:Y:S01]  /*74d0*/  @!PT LDS RZ, [RZ] ;  /* 0x00000000fffff984 */ /* 0x000fe20000000800 */
[----:B------:R-:W-:Y:S01]  /*74e0*/  @!PT LDS RZ, [RZ] ;  /* 0x00000000fffff984 */ /* 0x000fe20000000800 */
[----:B------:R-:W-:Y:S01]  /*74f0*/  @!PT LDS RZ, [RZ] ;  /* 0x00000000fffff984 */ /* 0x000fe20000000800 */
[----:B------:R-:W-:Y:S01]  /*7500*/  @!PT LDS RZ, [RZ] ;  /* 0x00000000fffff984 */ /* 0x000fe20000000800 */
[----:B------:R3:W-:Y:S07]  /*7510*/  MEMBAR.ALL.CTA ;  /* 0x0000000000007992 */ /* 0x0007ee0000008000 */
[----:B---3--:R-:W3:Y:S02]  /*7520*/  FENCE.VIEW.ASYNC.S ;  /* 0x00000000000073c6 */ /* 0x008ee40000000000 */
[----:B---3--:R-:W-:Y:S06]  /*7530*/  BAR.SYNC.DEFER_BLOCKING 0x1, 0x80 ;  /* 0x0042000000007b1d */ /* 0x008fec0000010000 */
[----:B------:R-:W-:Y:S05]  /*7540*/  @P0 BRA `(.L_x_118) ;  /* 0x00000000003c0947 */ /* 0x000fea0003800000 */
[----:B------:R-:W3:Y:S01]  /*7550*/  LDCU.64 UR6, c[0x0][0x348] ;  /* 0x00006900ff0677ac */ /* 0x000ee20008000a00 */
[----:B------:R-:W-:Y:S01]  /*7560*/  UIADD3 UR4, UPT, UPT, UR43, 0x200, URZ ;  /* 0x000002002b047890 */ /* 0x000fe2000fffe0ff */
[----:B------:R-:W-:Y:S01]  /*7570*/  UMOV UR51, UR36 ;  /* 0x0000002400337c82 */ /* 0x000fe20008000000 */
[----:B------:R-:W-:Y:S02]  /*7580*/  UIADD3 UR9, UPT, UPT, UR49, 0x80, URZ ;  /* 0x0000008031097890 */ /* 0x000fe4000fffe0ff */
[----:B------:R-:W-:Y:S02]  /*7590*/  UIADD3 UR8, UPT, UPT, UR43, 0x1200, URZ ;  /* 0x000012002b087890 */ /* 0x000fe4000fffe0ff */
[----:B------:R-:W-:Y:S01]  /*75a0*/  MOV R84, UR4 ;  /* 0x0000000400547c02 */ /* 0x000fe20008000f00 */
[----:B------:R-:W-:Y:S01]  /*75b0*/  UMOV UR10, UR50 ;  /* 0x00000032000a7c82 */ /* 0x000fe20008000000 */
[----:B------:R-:W-:Y:S02]  /*75c0*/  UMOV UR11, UR36 ;  /* 0x00000024000b7c82 */ /* 0x000fe40008000000 */
[----:B------:R-:W-:Y:S01]  /*75d0*/  R2UR UR48, R84 ;  /* 0x00000000543072ca */ /* 0x000fe200000e0000 */
[----:B---3--:R-:W-:Y:S04]  /*75e0*/  UIADD3 UR4, UP0, UPT, UR6, 0x680, URZ ;  /* 0x0000068006047890 */ /* 0x008fe8000ff1e0ff */
[----:B------:R-:W-:Y:S09]  /*75f0*/  UIADD3.X UR5, UPT, UPT, URZ, UR7, URZ, UP0, !UPT ;  /* 0x00000007ff057290 */ /* 0x000ff200087fe4ff */
[----:B------:R3:W-:Y:S01]  /*7600*/  UTMASTG.3D [UR48], [UR4] ;  /* 0x00000030040073b5 */ /* 0x0007e20008010000 */
[----:B------:R3:W-:Y:S01]  /*7610*/  UTMASTG.3D [UR8], [UR4] ;  /* 0x00000008040073b5 */ /* 0x0007e20008010000 */
[----:B------:R0:W-:Y:S01]  /*7620*/  UTMACMDFLUSH ;  /* 0x00000000000079b7 */ /* 0x0001e20000000000 */
[----:B---3--:R-:W-:Y:S04]  /*7630*/  DEPBAR.LE SB0, 0x1 ;  /* 0x000080400000791a */ /* 0x008fe80000000000 */
.L_x_118:
[----:B------:R-:W-:Y:S05]  /*7640*/  BSYNC.RECONVERGENT B0 ;  /* 0x0000000000007941 */ /* 0x000fea0003800200 */
.L_x_117:
[----:B------:R-:W-:Y:S01]  /*7650*/  BAR.SYNC.DEFER_BLOCKING 0x1, 0x80 ;  /* 0x0042000000007b1d */ /* 0x000fe20000010000 */
[----:B------:R-:W-:Y:S01]  /*7660*/  ISETP.NE.AND P1, PT, R98, RZ, PT ;  /* 0x000000ff6200720c */ /* 0x000fe20003f25270 */
[----:B------:R-:W-:Y:S01]  /*7670*/  UISETP.NE.AND UP0, UPT, UR52, URZ, UPT ;  /* 0x000000ff3400728c */ /* 0x000fe2000bf05270 */
[----:B------:R-:W-:Y:S11]  /*7680*/  LEA R3, R46, UR43, 0x3 ;  /* 0x0000002b2e037c11 */ /* 0x000ff6000f8e18ff */
[----:B------:R-:W-:Y:S01]  /*7690*/  @P1 SHF.L.U32 R2, R90, 0x1f, RZ ;  /* 0x0000001f5a021819 */ /* 0x000fe200000006ff */
[----:B------:R-:W-:Y:S06]  /*76a0*/  BRA.U !UP0, `(.L_x_119) ;  /* 0x0000000108247547 */ /* 0x000fec000b800000 */
[----:B------:R-:W-:Y:S01]  /*76b0*/  IMAD.U32 R5, RZ, RZ, UR46 ;  /* 0x0000002eff057e24 */ /* 0x000fe2000f8e00ff */
[----:B------:R-:W-:Y:S01]  /*76c0*/  MOV R0, UR47 ;  /* 0x0000002f00007c02 */ /* 0x000fe20008000f00 */
[----:B------:R-:W-:Y:S03]  /*76d0*/  UIADD3 UR4, UPT, UPT, UR46, 0x1, URZ ;  /* 0x000000012e047890 */ /* 0x000fe6000fffe0ff */
[----:B------:R-:W-:Y:S01]  /*76e0*/  @P1 LEA R5, R5, UR43, 0x3 ;  /* 0x0000002b05051c11 */ /* 0x000fe2000f8e18ff */
[----:B------:R-:W-:Y:S04]  /*76f0*/  UISETP.NE.AND UP0, UPT, UR4, 0x4, UPT ;  /* 0x000000040400788c */ /* 0x000fe8000bf05270 */
[----:B------:R-:W-:Y:S01]  /*7700*/  @P1 VIADD R5, R5, 0x50 ;  /* 0x0000005005051836 */ /* 0x000fe20000000000 */
[----:B------:R-:W-:Y:S04]  /*7710*/  USEL UR46, UR4, URZ, UP0 ;  /* 0x000000ff042e7287 */ /* 0x000fe80008000000 */
[----:B------:R-:W-:Y:S04]  /*7720*/  @P1 PRMT R0, R0, 0x654, R5 ;  /* 0x0000065400001816 */ /* 0x000fe80000000005 */
[----:B------:R3:W-:Y:S04]  /*7730*/  @P1 SYNCS.ARRIVE.TRANS64.RED.A1T0 RZ, [R0+URZ], RZ ;  /* 0x000000ff00ff19a7 */ /* 0x0007e800081004ff */
.L_x_119:
[----:B------:R-:W4:Y:S01]  /*7740*/  @P1 SYNCS.PHASECHK.TRANS64.TRYWAIT P0, [R3+URZ+0x30], R2 ;  /* 0x00003002030015a7 */ /* 0x000f2200080011ff */
[----:B------:R-:W-:Y:S01]  /*7750*/  BSSY B1, `(.L_x_120) ;  /* 0x0000016000017945 */ /* 0x000fe20003800000 */
[----:B----4-:R-:W-:Y:S03]  /*7760*/  @P1 SEL R47, RZ, 0x1, !P0 ;  /* 0x00000001ff2f1807 */ /* 0x010fe60004000000 */
[----:B------:R-:W-:Y:S05]  /*7770*/  @!P1 BRA `(.L_x_121) ;  /* 0x00000000004c9947 */ /* 0x000fea0003800000 */
[----:B------:R-:W-:Y:S01]  /*7780*/  ISETP.NE.AND P0, PT, R47, RZ, PT ;  /* 0x000000ff2f00720c */ /* 0x000fe20003f05270 */
[----:B------:R-:W-:Y:S01]  /*7790*/  BSSY B0, `(.L_x_122) ;  /* 0x000000b000007945 */ /* 0x000fe20003800000 */
[----:B------:R-:W-:Y:S11]  /*77a0*/  ISETP.NE.AND P1, PT, R60, RZ, PT ;  /* 0x000000ff3c00720c */ /* 0x000ff60003f25270 */
[----:B------:R-:W-:Y:S02]  /*77b0*/  @!UPT UIADD3 URZ, UPT, UPT, URZ, URZ, URZ ;  /* 0x000000fffffff290 */ /* 0x000fe4000fffe0ff */
[C---:B------:R-:W-:Y:S01]  /*77c0*/  @P1 IMAD R6, R46.reuse, 0x2000, R93 ;  /* 0x000020002e061824 */ /* 0x040fe200078e025d */
[C---:B------:R-:W-:Y:S01]  /*77d0*/  @P1 LEA R4, R46.reuse, R91, 0xd ;  /* 0x0000005b2e041211 */ /* 0x040fe200078e68ff */
[C---:B------:R-:W-:Y:S02]  /*77e0*/  @P1 IMAD R5, R46.reuse, 0x2000, R92 ;  /* 0x000020002e051824 */ /* 0x040fe400078e025c */
[----:B------:R-:W-:Y:S01]  /*77f0*/  @P1 IMAD R2, R46, 0x2000, R87 ;  /* 0x000020002e021824 */ /* 0x000fe200078e0257 */
[----:B------:R-:W-:Y:S06]  /*7800*/  @P0 BRA `(.L_x_123) ;  /* 0x00000000000c0947 */ /* 0x000fec0003800000 */
[----:B---3--:R-:W-:Y:S04]  /*7810*/  SHF.L.U32 R0, R90, 0x1f, RZ ;  /* 0x0000001f5a007819 */ /* 0x008fe800000006ff */
[----:B------:R-:W3:Y:S02]  /*7820*/  SYNCS.PHASECHK.TRANS64.TRYWAIT P0, [R3+URZ+0x30], R0 ;  /* 0x00003000030075a7 */ /* 0x000ee400080011ff */
[----:B---3--:R-:W-:Y:S05]  /*7830*/  @!P0 BRA `(.L_x_124) ;  /* 0x0000003000ec8947 */ /* 0x008fea0003800000 */
.L_x_123:
[----:B------:R-:W-:Y:S05]  /*7840*/  BSYNC B0 ;  /* 0x0000000000007941 */ /* 0x000fea0003800000 */
.L_x_122:
[----:B------:R-:W-:Y:S02]  /*7850*/  ISETP.NE.AND P0, PT, R60, RZ, PT ;  /* 0x000000ff3c00720c */ /* 0x000fe40003f05270 */
[----:B------:R-:W-:Y:S11]  /*7860*/  IADD3 R46, PT, PT, R46, 0x1, RZ ;  /* 0x000000012e2e7810 */ /* 0x000ff60007ffe0ff */
[----:B------:R4:W1:Y:S04]  /*7870*/  @P0 LDS.128 R48, [R6] ;  /* 0x0000000006300984 */ /* 0x0008680000000c00 */
[----:B------:R4:W1:Y:S04]  /*7880*/  @P0 LDS.128 R56, [R5+0x10] ;  /* 0x0000100005380984 */ /* 0x0008680000000c00 */
[----:B------:R4:W1:Y:S04]  /*7890*/  @P0 LDS.128 R64, [R4+0x20] ;  /* 0x0000200004400984 */ /* 0x0008680000000c00 */
[----:B------:R4:W1:Y:S02]  /*78a0*/  @P0 LDS.128 R72, [R2+0x30] ;  /* 0x0000300002480984 */ /* 0x0008640000000c00 */
.L_x_121:
[----:B------:R-:W-:Y:S05]  /*78b0*/  BSYNC B1 ;  /* 0x0000000000017941 */ /* 0x000fea0003800000 */
.L_x_120:
[----:B---3--:R-:W-:Y:S05]  /*78c0*/  VIADD R0, R39, 0x20 ;  /* 0x0000002027007836 */ /* 0x008fea0000000000 */
[----:B------:R-:W-:Y:S04]  /*78d0*/  SHF.R.U32.HI R0, RZ, 0x15, R0 ;  /* 0x00000015ff007819 */ /* 0x000fe80000011600 */
[----:B------:R-:W-:Y:S11]  /*78e0*/  LOP3.LUT P0, RZ, R0, 0x3, R81, 0x48, !PT ;  /* 0x0000000300ff7812 */ /* 0x000ff60007804851 */
[----:B------:R-:W-:Y:S02]  /*78f0*/  @!UPT UIADD3 URZ, UPT, UPT, URZ, URZ, URZ ;  /* 0x000000fffffff290 */ /* 0x000fe4000fffe0ff */
[----:B------:R-:W-:Y:S05]  /*7900*/  @!P0 BRA `(.L_x_125) ;  /* 0x0000000000408947 */ /* 0x000fea0003800000 */
[----:B------:R-:W3:Y:S01]  /*7910*/  LDCU.64 UR8, c[0x4][0x70] ;  /* 0x01000e00ff0877ac */ /* 0x000ee20008000a00 */
[----:B------:R-:W-:Y:S01]  /*7920*/  MOV R3, 0x0 ;  /* 0x0000000000037802 */ /* 0x000fe20000000f00 */
[----:B------:R-:W-:Y:S02]  /*7930*/  HFMA2 R12, -RZ, RZ, 0, 5.9604644775390625e-08 ;  /* 0x00000001ff0c7431 */ /* 0x000fe400000001ff */
[----:B------:R-:W-:Y:S02]  /*7940*/  IMAD.MOV.U32 R8, RZ, RZ, 0x192 ;  /* 0x00000192ff087424 */ /* 0x000fe400078e00ff */
[----:B------:R-:W-:Y:S01]  /*7950*/  IMAD.MOV.U32 R13, RZ, RZ, RZ ;  /* 0x000000ffff0d7224 */ /* 0x000fe200078e00ff */
[----:B------:R-:W5:Y:S01]  /*7960*/  LDCU.64 UR6, c[0x4][0x78] ;  /* 0x01000f00ff0677ac */ /* 0x000f620008000a00 */
[----:B----4-:R-:W4:Y:S01]  /*7970*/  LDC.64 R2, c[0x4][R3] ;  /* 0x0100000003027b82 */ /* 0x010f220000000a00 */
[----:B------:R-:W2:Y:S01]  /*7980*/  LDCU.64 UR4, c[0x4][0x10] ;  /* 0x01000200ff0477ac */ /* 0x000ea20008000a00 */
[----:B---3--:R-:W-:Y:S01]  /*7990*/  MOV R5, UR9 ;  /* 0x0000000900057c02 */ /* 0x008fe20008000f00 */
[----:B------:R-:W-:Y:S01]  /*79a0*/  IMAD.U32 R4, RZ, RZ, UR8 ;  /* 0x00000008ff047e24 */ /* 0x000fe2000f8e00ff */
[----:B-----5:R-:W-:Y:S01]  /*79b0*/  MOV R7, UR7 ;  /* 0x0000000700077c02 */ /* 0x020fe20008000f00 */
[----:B------:R-:W-:Y:S01]  /*79c0*/  IMAD.U32 R6, RZ, RZ, UR6 ;  /* 0x00000006ff067e24 */ /* 0x000fe2000f8e00ff */
[----:B--2---:R-:W-:Y:S01]  /*79d0*/  MOV R11, UR5 ;  /* 0x00000005000b7c02 */ /* 0x004fe20008000f00 */
[----:B------:R-:W-:Y:S02]  /*79e0*/  IMAD.U32 R10, RZ, RZ, UR4 ;  /* 0x00000004ff0a7e24 */ /* 0x000fe4000f8e00ff */
[----:B------:R-:W-:Y:S07]  /*79f0*/  LEPC R20, `(.L_x_125) ;  /* 0x000000001014794e */ /* 0x000fee0000000000 */
[----:B-1--4-:R-:W-:Y:S05]  /*7a00*/  CALL.ABS.NOINC R2 ;  /* 0x0000000002007343 */ /* 0x012fea0003c00000 */
.L_x_125:
[C---:B-1----:R-:W-:Y:S01]  /*7a10*/  SHF.L.U32 R40, R48.reuse, 0x10, RZ ;  /* 0x0000001030287819 */ /* 0x042fe200000006ff */
[----:B------:R-:W-:Y:S05]  /*7a20*/  WARPSYNC.ALL ;  /* 0x0000000000007948 */ /* 0x000fea0003800000 */
[----:B------:R-:W-:Y:S01]  /*7a30*/  R2UR UR4, R39 ;  /* 0x00000000270472ca */ /* 0x000fe200000e0000 */
[----:B------:R-:W-:Y:S01]  /*7a40*/  BSSY.RECONVERGENT B0, `(.L_x_126) ;  /* 0x0000095000007945 */ /* 0x000fe20003800200 */
[----:B------:R-:W-:Y:S02]  /*7a50*/  LOP3.LUT R43, R48, 0xffff0000, RZ, 0xc0, !PT ;  /* 0xffff0000302b7812 */ /* 0x000fe400078ec0ff */
[----:B------:R-:W-:Y:S02]  /*7a60*/  LOP3.LUT R42, R49, 0xffff0000, RZ, 0xc0, !PT ;  /* 0xffff0000312a7812 */ /* 0x000fe400078ec0ff */
[----:B------:R-:W-:Y:S02]  /*7a70*/  SHF.L.U32 R45, R51, 0x10, RZ ;  /* 0x00000010332d7819 */ /* 0x000fe400000006ff */
[----:B------:R-:W-:Y:S02]  /*7a80*/  ISETP.NE.AND P6, PT, R98, RZ, PT ;  /* 0x000000ff6200720c */ /* 0x000fe40003fc5270 */
[----:B------:R-:W-:Y:S02]  /*7a90*/  MOV R52, UR46 ;  /* 0x0000002e00347c02 */ /* 0x000fe40008000f00 */
[----:B------:R-:W-:Y:S01]  /*7aa0*/  MOV R61, UR47 ;  /* 0x0000002f003d7c02 */ /* 0x000fe20008000f00 */
[----:B----4-:R-:W1:Y:S01]  /*7ab0*/  LDTM.x32 R4, tmem[UR4+0x20] ;  /* 0x00002004000479ee */ /* 0x010e6200082c0000 */
[----:B------:R-:W-:Y:S02]  /*7ac0*/  LOP3.LUT R44, R75, 0xffff0000, RZ, 0xc0, !PT ;  /* 0xffff00004b2c7812 */ /* 0x000fe400078ec0ff */
[----:B------:R-:W-:Y:S02]  /*7ad0*/  ISETP.NE.AND P0, PT, R95, RZ, PT ;  /* 0x000000ff5f00720c */ /* 0x000fe40003f05270 */
[----:B------:R-:W-:Y:S03]  /*7ae0*/  LEA R62, R46, UR43, 0x3 ;  /* 0x0000002b2e3e7c11 */ /* 0x000fe6000f8e18ff */
[----:B------:R-:W-:Y:S02]  /*7af0*/  @P6 LEA R52, R52, UR43, 0x3 ;  /* 0x0000002b34346c11 */ /* 0x000fe4000f8e18ff */
[----:B------:R-:W-:Y:S02]  /*7b00*/  @P6 SHF.L.U32 R63, R90, 0x1f, RZ ;  /* 0x0000001f5a3f6819 */ /* 0x000fe400000006ff */
[----:B------:R-:W-:Y:S04]  /*7b10*/  @P6 IADD3 R52, PT, PT, R52, 0x50, RZ ;  /* 0x0000005034346810 */ /* 0x000fe80007ffe0ff */
[----:B------:R-:W-:Y:S01]  /*7b20*/  @P6 PRMT R61, R61, 0x654, R52 ;  /* 0x000006543d3d6816 */ /* 0x000fe20000000034 */
[C---:B-1----:R-:W-:Y:S01]  /*7b30*/  FMUL R0, R38.reuse, R4 ;  /* 0x0000000426007220 */ /* 0x042fe20000400000 */
[C---:B------:R-:W-:Y:S01]  /*7b40*/  FMUL R2, R38.reuse, R5 ;  /* 0x0000000526027220 */ /* 0x040fe20000400000 */
[C---:B------:R-:W-:Y:S01]  /*7b50*/  FMUL R3, R38.reuse, R6 ;  /* 0x0000000626037220 */ /* 0x040fe20000400000 */
[----:B------:R-:W-:Y:S01]  /*7b60*/  FMUL R7, R38, R7 ;  /* 0x0000000726077220 */ /* 0x000fe20000400000 */
[----:B------:R-:W-:Y:S01]  /*7b70*/  FFMA R0, R41, R40, R0 ;  /* 0x0000002829007223 */ /* 0x000fe20000000000 */
[----:B------:R-:W-:Y:S01]  /*7b80*/  SHF.L.U32 R40, R49, 0x10, RZ ;  /* 0x0000001031287819 */ /* 0x000fe200000006ff */
[C---:B------:R-:W-:Y:S01]  /*7b90*/  FFMA R2, R41.reuse, R43, R2 ;  /* 0x0000002b29027223 */ /* 0x040fe20000000002 */
[----:B------:R-:W-:Y:S01]  /*7ba0*/  SHF.L.U32 R43, R50, 0x10, RZ ;  /* 0x00000010322b7819 */ /* 0x000fe200000006ff */
[C---:B------:R-:W-:Y:S01]  /*7bb0*/  FMUL R4, R38.reuse, R8 ;  /* 0x0000000826047220 */ /* 0x040fe20000400000 */
[----:B------:R-:W-:Y:S01]  /*7bc0*/  FMUL R5, R38, R9 ;  /* 0x0000000926057220 */ /* 0x000fe20000400000 */
[C---:B------:R-:W-:Y:S01]  /*7bd0*/  FFMA R3, R41.reuse, R40, R3 ;  /* 0x0000002829037223 */ /* 0x040fe20000000003 */
[----:B------:R-:W-:Y:S01]  /*7be0*/  LOP3.LUT R40, R50, 0xffff0000, RZ, 0xc0, !PT ;  /* 0xffff000032287812 */ /* 0x000fe200078ec0ff */
[----:B------:R-:W-:Y:S01]  /*7bf0*/  FFMA R7, R41, R42, R7 ;  /* 0x0000002a29077223 */ /* 0x000fe20000000007 */
[----:B------:R-:W-:Y:S01]  /*7c00*/  LOP3.LUT R42, R51, 0xffff0000, RZ, 0xc0, !PT ;  /* 0xffff0000332a7812 */ /* 0x000fe200078ec0ff */
[----:B------:R-:W-:Y:S01]  /*7c10*/  FMUL R6, R38, R10 ;  /* 0x0000000a26067220 */ /* 0x000fe20000400000 */
[----:B------:R-:W-:Y:S01]  /*7c20*/  F2FP.BF16.F32.PACK_AB R52, R2, R0 ;  /* 0x000000000234723e */ /* 0x000fe200000010ff */
[----:B------:R-:W-:Y:S01]  /*7c30*/  FMUL R11, R38, R11 ;  /* 0x0000000b260b7220 */ /* 0x000fe20000400000 */
[----:B------:R-:W-:Y:S01]  /*7c40*/  F2FP.BF16.F32.PACK_AB R53, R7, R3 ;  /* 0x000000030735723e */ /* 0x000fe200000010ff */
        /* <DEDUP_REMOVED lines=20> */
[C---:B------:R-:W-:Y:S01]  /*7d90*/  FMUL R12, R38.reuse, R16 ;  /* 0x00000010260c7220 */ /* 0x040fe20000400000 */
        /* <DEDUP_REMOVED lines=13> */
[----:B------:R1:W-:Y:S01]  /*7e70*/  STS.128 [R93+0x2000], R52 ;  /* 0x002000345d007388 */ /* 0x0003e20000000c00 */
[----:B------:R-:W-:Y:S01]  /*7e80*/  F2FP.BF16.F32.PACK_AB R70, R13, R12 ;  /* 0x0000000c0d46723e */ /* 0x000fe200000010ff */
[----:B------:R-:W-:Y:S01]  /*7e90*/  FFMA R19, R41, R40, R19 ;  /* 0x0000002829137223 */ /* 0x000fe20000000013 */
[----:B------:R-:W-:Y:S01]  /*7ea0*/  LOP3.LUT R40, R64, 0xffff0000, RZ, 0xc0, !PT ;  /* 0xffff000040287812 */ /* 0x000fe200078ec0ff */
[C---:B------:R-:W-:Y:S01]  /*7eb0*/  FMUL R16, R38.reuse, R20 ;  /* 0x0000001426107220 */ /* 0x040fe20000400000 */
[C---:B------:R-:W-:Y:S01]  /*7ec0*/  FMUL R17, R38.reuse, R21 ;  /* 0x0000001526117220 */ /* 0x040fe20000400000 */
[C---:B------:R-:W-:Y:S01]  /*7ed0*/  FMUL R18, R38.reuse, R22 ;  /* 0x0000001626127220 */ /* 0x040fe20000400000 */
[----:B------:R-:W-:Y:S01]  /*7ee0*/  F2FP.BF16.F32.PACK_AB R71, R19, R14 ;  /* 0x0000000e1347723e */ /* 0x000fe200000010ff */
[----:B------:R-:W-:Y:S01]  /*7ef0*/  FMUL R23, R38, R23 ;  /* 0x0000001726177220 */ /* 0x000fe20000400000 */
[----:B------:R-:W-:Y:S01]  /*7f00*/  FFMA R16, R41, R43, R16 ;  /* 0x0000002b29107223 */ /* 0x000fe20000000010 */
[----:B------:R-:W-:Y:S01]  /*7f10*/  SHF.L.U32 R43, R67, 0x10, RZ ;  /* 0x00000010432b7819 */ /* 0x000fe200000006ff */
[C---:B------:R-:W-:Y:S01]  /*7f20*/  FFMA R17, R41.reuse, R40, R17 ;  /* 0x0000002829117223 */ /* 0x040fe20000000011 */
[----:B------:R1:W-:Y:S01]  /*7f30*/  STS.128 [R92+0x2010], R68 ;  /* 0x002010445c007388 */ /* 0x0003e20000000c00 */
        /* <DEDUP_REMOVED lines=8> */
[C---:B------:R-:W-:Y:S01]  /*7fc0*/  FMUL R22, R38.reuse, R26 ;  /* 0x0000001a26167220 */ /* 0x040fe20000400000 */
[----:B------:R-:W-:Y:S01]  /*7fd0*/  FFMA R20, R41, R40, R20 ;  /* 0x0000002829147223 */ /* 0x000fe20000000014 */
[----:B------:R-:W-:Y:S01]  /*7fe0*/  LOP3.LUT R40, R67, 0xffff0000, RZ, 0xc0, !PT ;  /* 0xffff000043287812 */ /* 0x000fe200078ec0ff */
[C---:B------:R-:W-:Y:S01]  /*7ff0*/  FFMA R21, R41.reuse, R42, R21 ;  /* 0x0000002a29157223 */ /* 0x040fe20000000015 */
[C---:B------:R-:W-:Y:S01]  /*8000*/  FFMA R22, R41.reuse, R43, R22 ;  /* 0x0000002b29167223 */ /* 0x040fe20000000016 */
[----:B------:R-:W-:Y:S01]  /*8010*/  FMUL R27, R38, R27 ;  /* 0x0000001b261b7220 */ /* 0x000fe20000400000 */
[----:B------:R-:W-:Y:S01]  /*8020*/  SHF.L.U32 R43, R72, 0x10, RZ ;  /* 0x00000010482b7819 */ /* 0x000fe200000006ff */
[----:B------:R-:W-:Y:S01]  /*8030*/  FMUL R24, R38, R28 ;  /* 0x0000001c26187220 */ /* 0x000fe20000400000 */
[----:B------:R-:W-:Y:S01]  /*8040*/  LOP3.LUT R42, R72, 0xffff0000, RZ, 0xc0, !PT ;  /* 0xffff0000482a7812 */ /* 0x000fe200078ec0ff */
[C---:B------:R-:W-:Y:S01]  /*8050*/  FMUL R25, R38.reuse, R29 ;  /* 0x0000001d26197220 */ /* 0x040fe20000400000 */
[C---:B------:R-:W-:Y:S01]  /*8060*/  FMUL R26, R38.reuse, R30 ;  /* 0x0000001e261a7220 */ /* 0x040fe20000400000 */
[C---:B------:R-:W-:Y:S01]  /*8070*/  FFMA R27, R41.reuse, R40, R27 ;  /* 0x00000028291b7223 */ /* 0x040fe2000000001b */
[----:B------:R-:W-:Y:S01]  /*8080*/  FFMA R24, R41, R43, R24 ;  /* 0x0000002b29187223 */ /* 0x000fe20000000018 */
[----:B------:R-:W-:Y:S01]  /*8090*/  LOP3.LUT R40, R73, 0xffff0000, RZ, 0xc0, !PT ;  /* 0xffff000049287812 */ /* 0x000fe200078ec0ff */
[C---:B------:R-:W-:Y:S01]  /*80a0*/  FFMA R25, R41.reuse, R42, R25 ;  /* 0x0000002a29197223 */ /* 0x040fe20000000019 */
[----:B------:R-:W-:Y:S01]  /*80b0*/  FMUL R31, R38, R31 ;  /* 0x0000001f261f7220 */ /* 0x000fe20000400000 */
[----:B------:R-:W-:Y:S01]  /*80c0*/  SHF.L.U32 R43, R74, 0x10, RZ ;  /* 0x000000104a2b7819 */ /* 0x000fe200000006ff */
[----:B------:R-:W-:Y:S01]  /*80d0*/  FFMA R26, R41, R45, R26 ;  /* 0x0000002d291a7223 */ /* 0x000fe2000000001a */
        /* <DEDUP_REMOVED lines=29> */
[----:B------:R-:W-:Y:S02]  /*82b0*/  UIADD3 UR13, UPT, UPT, UR49, 0x20, URZ ;  /* 0x00000020310d7890 */ /* 0x000fe4000fffe0ff */
[----:B------:R-:W-:Y:S01]  /*82c0*/  UIADD3 UR12, UPT, UPT, UR43, 0x2200, URZ ;  /* 0x000022002b0c7890 */ /* 0x000fe2000fffe0ff */
[----:B------:R-:W-:Y:S01]  /*82d0*/  UMOV UR14, UR50 ;  /* 0x00000032000e7c82 */ /* 0x000fe20008000000 */
[----:B------:R-:W-:Y:S01]  /*82e0*/  UMOV UR15, UR36 ;  /* 0x00000024000f7c82 */ /* 0x000fe20008000000 */
[----:B------:R-:W-:Y:S02]  /*82f0*/  UIADD3 UR9, UPT, UPT, UR49, 0xa0, URZ ;  /* 0x000000a031097890 */ /* 0x000fe4000fffe0ff */
[----:B------:R-:W-:Y:S01]  /*8300*/  UIADD3 UR8, UPT, UPT, UR43, 0x3200, URZ ;  /* 0x000032002b087890 */ /* 0x000fe2000fffe0ff */
[----:B------:R-:W-:Y:S01]  /*8310*/  UMOV UR10, UR50 ;  /* 0x00000032000a7c82 */ /* 0x000fe20008000000 */
[----:B------:R-:W-:Y:S01]  /*8320*/  UMOV UR11, UR36 ;  /* 0x00000024000b7c82 */ /* 0x000fe20008000000 */
[----:B---3--:R-:W-:Y:S04]  /*8330*/  UIADD3 UR4, UP0, UPT, UR6, 0x680, URZ ;  /* 0x0000068006047890 */ /* 0x008fe8000ff1e0ff */
[----:B------:R-:W-:Y:S09]  /*8340*/  UIADD3.X UR5, UPT, UPT, URZ, UR7, URZ, UP0, !UPT ;  /* 0x00000007ff057290 */ /* 0x000ff200087fe4ff */
[----:B------:R3:W-:Y:S01]  /*8350*/  UTMASTG.3D [UR12], [UR4] ;  /* 0x0000000c040073b5 */ /* 0x0007e20008010000 */
[----:B------:R3:W-:Y:S01]  /*8360*/  UTMASTG.3D [UR8], [UR4] ;  /* 0x00000008040073b5 */ /* 0x0007e20008010000 */
[----:B------:R0:W-:Y:S01]  /*8370*/  UTMACMDFLUSH ;  /* 0x00000000000079b7 */ /* 0x0001e20000000000 */
[----:B---3--:R-:W-:Y:S04]  /*8380*/  DEPBAR.LE SB0, 0x1 ;  /* 0x000080400000791a */ /* 0x008fe80000000000 */
.L_x_127:
[----:B------:R-:W-:Y:S05]  /*8390*/  BSYNC.RECONVERGENT B0 ;  /* 0x0000000000007941 */ /* 0x000fea0003800200 */
.L_x_126:
[----:B------:R-:W-:Y:S01]  /*83a0*/  BAR.SYNC.DEFER_BLOCKING 0x1, 0x80 ;  /* 0x0042000000007b1d */ /* 0x000fe20000010000 */
[----:B------:R-:W-:Y:S04]  /*83b0*/  UIADD3 UR4, UPT, UPT, UR46, 0x1, URZ ;  /* 0x000000012e047890 */ /* 0x000fe8000fffe0ff */
[----:B------:R-:W-:Y:S04]  /*83c0*/  UISETP.NE.AND UP0, UPT, UR4, 0x4, UPT ;  /* 0x000000040400788c */ /* 0x000fe8000bf05270 */
[----:B------:R-:W-:Y:S01]  /*83d0*/  USEL UR44, UR4, URZ, UP0 ;  /* 0x000000ff042c7287 */ /* 0x000fe20008000000 */
[----:B------:R3:W-:Y:S01]  /*83e0*/  @P6 SYNCS.ARRIVE.TRANS64.RED.A1T0 RZ, [R61+URZ], RZ ;  /* 0x000000ff3dff69a7 */ /* 0x0007e200081004ff */
[----:B------:R-:W-:Y:S01]  /*83f0*/  BSSY B1, `(.L_x_128) ;  /* 0x0000017000017945 */ /* 0x000fe20003800000 */
[----:B------:R-:W4:Y:S02]  /*8400*/  @P6 SYNCS.PHASECHK.TRANS64.TRYWAIT P0, [R62+URZ+0x30], R63 ;  /* 0x0000303f3e0065a7 */ /* 0x000f2400080011ff */
[----:B----4-:R-:W-:Y:S01]  /*8410*/  @P6 SEL R47, RZ, 0x1, !P0 ;  /* 0x00000001ff2f6807 */ /* 0x010fe20004000000 */
[----:B---3--:R-:W-:Y:S06]  /*8420*/  @!P6 BRA `(.L_x_129) ;  /* 0x00000000004ce947 */ /* 0x008fec0003800000 */
        /* <DEDUP_REMOVED lines=9> */
[----:B------:R-:W-:Y:S04]  /*84c0*/  SHF.L.U32 R5, R90, 0x1f, RZ ;  /* 0x0000001f5a057819 */ /* 0x000fe800000006ff */
[----:B------:R-:W3:Y:S02]  /*84d0*/  SYNCS.PHASECHK.TRANS64.TRYWAIT P0, [R62+URZ+0x30], R5 ;  /* 0x000030053e0075a7 */ /* 0x000ee400080011ff */
[----:B---3--:R-:W-:Y:S05]  /*84e0*/  @!P0 BRA `(.L_x_132) ;  /* 0x0000002400d48947 */ /* 0x008fea0003800000 */
.L_x_131:
[----:B------:R-:W-:Y:S05]  /*84f0*/  BSYNC B0 ;  /* 0x0000000000007941 */ /* 0x000fea0003800000 */
.L_x_130:
[----:B------:R-:W-:Y:S02]  /*8500*/  ISETP.NE.AND P0, PT, R60, RZ, PT ;  /* 0x000000ff3c00720c */ /* 0x000fe40003f05270 */
[----:B------:R-:W-:Y:S11]  /*8510*/  IADD3 R46, PT, PT, R46, 0x1, RZ ;  /* 0x000000012e2e7810 */ /* 0x000ff60007ffe0ff */
[----:B------:R4:W1:Y:S04]  /*8520*/  @P0 LDS.128 R48, [R4] ;  /* 0x0000000004300984 */ /* 0x0008680000000c00 */
[----:B------:R4:W1:Y:S04]  /*8530*/  @P0 LDS.128 R56, [R3+0x10] ;  /* 0x0000100003380984 */ /* 0x0008680000000c00 */
[----:B------:R4:W1:Y:S04]  /*8540*/  @P0 LDS.128 R64, [R2+0x20] ;  /* 0x0000200002400984 */ /* 0x0008680000000c00 */
[----:B------:R4:W1:Y:S02]  /*8550*/  @P0 LDS.128 R72, [R0+0x30] ;  /* 0x0000300000480984 */ /* 0x0008640000000c00 */
.L_x_129:
[----:B------:R-:W-:Y:S05]  /*8560*/  BSYNC B1 ;  /* 0x0000000000017941 */ /* 0x000fea0003800000 */
.L_x_128:
[----:B----4-:R-:W-:Y:S05]  /*8570*/  VIADD R0, R39, 0x40 ;  /* 0x0000004027007836 */ /* 0x010fea0000000000 */
        /* <DEDUP_REMOVED lines=9> */
[----:B------:R-:W4:Y:S01]  /*8610*/  LDCU.64 UR6, c[0x4][0x78] ;  /* 0x01000f00ff0677ac */ /* 0x000f220008000a00 */
[----:B------:R-:W1:Y:S01]  /*8620*/  LDC.64 R2, c[0x4][R3] ;  /* 0x0100000003027b82 */ /* 0x000e620000000a00 */
[----:B------:R-:W5:Y:S01]  /*8630*/  LDCU.64 UR4, c[0x4][0x10] ;  /* 0x01000200ff0477ac */ /* 0x000f620008000a00 */
[----:B---3--:R-:W-:Y:S01]  /*8640*/  MOV R5, UR9 ;  /* 0x0000000900057c02 */ /* 0x008fe20008000f00 */
[----:B------:R-:W-:Y:S01]  /*8650*/  IMAD.U32 R4, RZ, RZ, UR8 ;  /* 0x00000008ff047e24 */ /* 0x000fe2000f8e00ff */
[----:B----4-:R-:W-:Y:S01]  /*8660*/  MOV R7, UR7 ;  /* 0x0000000700077c02 */ /* 0x010fe20008000f00 */
[----:B------:R-:W-:Y:S01]  /*8670*/  IMAD.U32 R6, RZ, RZ, UR6 ;  /* 0x00000006ff067e24 */ /* 0x000fe2000f8e00ff */
[----:B-----5:R-:W-:Y:S01]  /*8680*/  MOV R11, UR5 ;  /* 0x00000005000b7c02 */ /* 0x020fe20008000f00 */
[----:B------:R-:W-:Y:S02]  /*8690*/  IMAD.U32 R10, RZ, RZ, UR4 ;  /* 0x00000004ff0a7e24 */ /* 0x000fe4000f8e00ff */
[----:B------:R-:W-:Y:S07]  /*86a0*/  LEPC R20, `(.L_x_133) ;  /* 0x000000001014794e */ /* 0x000fee0000000000 */
[----:B-12---:R-:W-:Y:S05]  /*86b0*/  CALL.ABS.NOINC R2 ;  /* 0x0000000002007343 */ /* 0x006fea0003c00000 */
.L_x_133:
        /* <DEDUP_REMOVED lines=10> */
[----:B---3--:R-:W1:Y:S01]  /*8760*/  LDTM.x32 R4, tmem[UR4+0x40] ;  /* 0x00004004000479ee */ /* 0x008e6200082c0000 */
        /* <DEDUP_REMOVED lines=141> */
.L_x_135:
[----:B------:R-:W-:Y:S05]  /*9040*/  BSYNC.RECONVERGENT B0 ;  /* 0x0000000000007941 */ /* 0x000fea0003800200 */
.L_x_134:
        /* <DEDUP_REMOVED lines=21> */
.L_x_139:
[----:B------:R-:W-:Y:S05]  /*91a0*/  BSYNC B0 ;  /* 0x0000000000007941 */ /* 0x000fea0003800000 */
.L_x_138:
[----:B------:R-:W-:Y:S11]  /*91b0*/  ISETP.NE.AND P0, PT, R60, RZ, PT ;  /* 0x000000ff3c00720c */ /* 0x000ff60003f05270 */
[----:B------:R-:W-:Y:S02]  /*91c0*/  @!UPT UIADD3 URZ, UPT, UPT, URZ, URZ, URZ ;  /* 0x000000fffffff290 */ /* 0x000fe4000fffe0ff */
[----:B------:R4:W1:Y:S04]  /*91d0*/  @P0 LDS.128 R48, [R3] ;  /* 0x0000000003300984 */ /* 0x0008680000000c00 */
[----:B------:R4:W1:Y:S04]  /*91e0*/  @P0 LDS.128 R56, [R2+0x10] ;  /* 0x0000100002380984 */ /* 0x0008680000000c00 */
[----:B------:R4:W1:Y:S04]  /*91f0*/  @P0 LDS.128 R64, [R0+0x20] ;  /* 0x0000200000400984 */ /* 0x0008680000000c00 */
[----:B------:R4:W1:Y:S02]  /*9200*/  @P0 LDS.128 R72, [R46+0x30] ;  /* 0x000030002e480984 */ /* 0x0008640000000c00 */
.L_x_137:
[----:B------:R-:W-:Y:S05]  /*9210*/  BSYNC B1 ;  /* 0x0000000000017941 */ /* 0x000fea0003800000 */
.L_x_136:
        /* <DEDUP_REMOVED lines=21> */
.L_x_141:
[----:B------:R-:W-:Y:S01]  /*9370*/  ISETP.NE.AND P0, PT, R95, RZ, PT ;  /* 0x000000ff5f00720c */ /* 0x000fe20003f05270 */
[----:B------:R-:W-:Y:S05]  /*9380*/  WARPSYNC.ALL ;  /* 0x0000000000007948 */ /* 0x000fea0003800000 */
[----:B------:R-:W-:Y:S01]  /*9390*/  R2UR UR4, R39 ;  /* 0x00000000270472ca */ /* 0x000fe200000e0000 */
[----:B------:R-:W-:Y:S01]  /*93a0*/  BSSY.RECONVERGENT B0, `(.L_x_142) ;  /* 0x0000091000007945 */ /* 0x000fe20003800200 */
[C---:B-1----:R-:W-:Y:S02]  /*93b0*/  SHF.L.U32 R40, R48.reuse, 0x10, RZ ;  /* 0x0000001030287819 */ /* 0x042fe400000006ff */
[----:B------:R-:W-:Y:S02]  /*93c0*/  LOP3.LUT R42, R48, 0xffff0000, RZ, 0xc0, !PT ;  /* 0xffff0000302a7812 */ /* 0x000fe400078ec0ff */
[C---:B------:R-:W-:Y:S02]  /*93d0*/  SHF.L.U32 R43, R49.reuse, 0x10, RZ ;  /* 0x00000010312b7819 */ /* 0x040fe400000006ff */
[----:B------:R-:W-:Y:S02]  /*93e0*/  LOP3.LUT R44, R49, 0xffff0000, RZ, 0xc0, !PT ;  /* 0xffff0000312c7812 */ /* 0x000fe400078ec0ff */
[C---:B------:R-:W-:Y:S02]  /*93f0*/  SHF.L.U32 R45, R50.reuse, 0x10, RZ ;  /* 0x00000010322d7819 */ /* 0x040fe400000006ff */
[----:B------:R-:W-:Y:S01]  /*9400*/  LOP3.LUT R46, R50, 0xffff0000, RZ, 0xc0, !PT ;  /* 0xffff0000322e7812 */ /* 0x000fe200078ec0ff */
[----:B---3--:R-:W1:Y:S01]  /*9410*/  LDTM.x32 R4, tmem[UR4+0x60] ;  /* 0x00006004000479ee */ /* 0x008e6200082c0000 */
[C---:B------:R-:W-:Y:S01]  /*9420*/  SHF.L.U32 R47, R51.reuse, 0x10, RZ ;  /* 0x00000010332f7819 */ /* 0x040fe200000006ff */
[----:B------:R-:W-:Y:S01]  /*9430*/  NOP ;  /* 0x0000000000007918 */ /* 0x000fe20000000000 */
[----:B------:R-:W-:Y:S02]  /*9440*/  LOP3.LUT R48, R51, 0xffff0000, RZ, 0xc0, !PT ;  /* 0xffff000033307812 */ /* 0x000fe400078ec0ff */
[C---:B------:R-:W-:Y:S02]  /*9450*/  SHF.L.U32 R49, R56.reuse, 0x10, RZ ;  /* 0x0000001038317819 */ /* 0x040fe400000006ff */
[----:B------:R-:W-:Y:S02]  /*9460*/  LOP3.LUT R51, R56, 0xffff0000, RZ, 0xc0, !PT ;  /* 0xffff000038337812 */ /* 0x000fe400078ec0ff */
[C---:B------:R-:W-:Y:S02]  /*9470*/  SHF.L.U32 R50, R57.reuse, 0x10, RZ ;  /* 0x0000001039327819 */ /* 0x040fe400000006ff */
[----:B------:R-:W-:Y:S02]  /*9480*/  LOP3.LUT R52, R57, 0xffff0000, RZ, 0xc0, !PT ;  /* 0xffff000039347812 */ /* 0x000fe400078ec0ff */
[C---:B------:R-:W-:Y:S02]  /*9490*/  SHF.L.U32 R53, R58.reuse, 0x10, RZ ;  /* 0x000000103a357819 */ /* 0x040fe400000006ff */
[----:B------:R-:W-:Y:S02]  /*94a0*/  LOP3.LUT R54, R58, 0xffff0000, RZ, 0xc0, !PT ;  /* 0xffff00003a367812 */ /* 0x000fe400078ec0ff */
[----:B------:R-:W-:Y:S02]  /*94b0*/  SHF.L.U32 R55, R59, 0x10, RZ ;  /* 0x000000103b377819 */ /* 0x000fe400000006ff */
[----:B------:R-:W-:Y:S02]  /*94c0*/  IADD3 R99, PT, PT, R99, 0xc0, RZ ;  /* 0x000000c063637810 */ /* 0x000fe40007ffe0ff */
[----:B------:R-:W-:Y:S02]  /*94d0*/  LOP3.LUT R56, R59, 0xffff0000, RZ, 0xc0, !PT ;  /* 0xffff00003b387812 */ /* 0x000fe400078ec0ff */
[----:B------:R-:W-:Y:S01]  /*94e0*/  SHF.L.U32 R57, R64, 0x10, RZ ;  /* 0x0000001040397819 */ /* 0x000fe200000006ff */
[----:B-1----:R-:W-:Y:S01]  /*94f0*/  FMUL R4, R38, R4 ;  /* 0x0000000426047220 */ /* 0x002fe20000400000 */
[----:B------:R-:W-:Y:S01]  /*9500*/  LOP3.LUT R58, R64, 0xffff0000, RZ, 0xc0, !PT ;  /* 0xffff0000403a7812 */ /* 0x000fe200078ec0ff */
[C---:B------:R-:W-:Y:S01]  /*9510*/  FMUL R5, R38.reuse, R5 ;  /* 0x0000000526057220 */ /* 0x040fe20000400000 */
[----:B------:R-:W-:Y:S01]  /*9520*/  LOP3.LUT R99, R99, 0xfefffff8, RZ, 0xc0, !PT ;  /* 0xfefffff863637812 */ /* 0x000fe200078ec0ff */
[C---:B------:R-:W-:Y:S01]  /*9530*/  FFMA R4, R41.reuse, R40, R4 ;  /* 0x0000002829047223 */ /* 0x040fe20000000004 */
[C---:B------:R-:W-:Y:S01]  /*9540*/  FMUL R6, R38.reuse, R6 ;  /* 0x0000000626067220 */ /* 0x040fe20000400000 */
[----:B------:R-:W-:Y:S01]  /*9550*/  FFMA R5, R41, R42, R5 ;  /* 0x0000002a29057223 */ /* 0x000fe20000000005 */
[----:B------:R-:W-:Y:S01]  /*9560*/  SHF.L.U32 R59, R65, 0x10, RZ ;  /* 0x00000010413b7819 */ /* 0x000fe200000006ff */
[----:B------:R1:W-:Y:S01]  /*9570*/  SYNCS.ARRIVE.TRANS64.RED.A1T0 RZ, [R99+URZ], RZ ;  /* 0x000000ff63ff79a7 */ /* 0x0003e200081004ff */
[----:B------:R-:W-:Y:S01]  /*9580*/  FFMA R6, R41, R43, R6 ;  /* 0x0000002b29067223 */ /* 0x000fe20000000006 */
[C---:B------:R-:W-:Y:S01]  /*9590*/  FMUL R7, R38.reuse, R7 ;  /* 0x0000000726077220 */ /* 0x040fe20000400000 */
[----:B------:R-:W-:Y:S01]  /*95a0*/  F2FP.BF16.F32.PACK_AB R100, R5, R4 ;  /* 0x000000040564723e */ /* 0x000fe200000010ff */
[C---:B------:R-:W-:Y:S01]  /*95b0*/  FMUL R8, R38.reuse, R8 ;  /* 0x0000000826087220 */ /* 0x040fe20000400000 */
[----:B------:R-:W-:Y:S01]  /*95c0*/  FMUL R9, R38, R9 ;  /* 0x0000000926097220 */ /* 0x000fe20000400000 */
[----:B------:R-:W-:Y:S01]  /*95d0*/  LOP3.LUT R60, R65, 0xffff0000, RZ, 0xc0, !PT ;  /* 0xffff0000413c7812 */ /* 0x000fe200078ec0ff */
[C---:B------:R-:W-:Y:S01]  /*95e0*/  FFMA R7, R41.reuse, R44, R7 ;  /* 0x0000002c29077223 */ /* 0x040fe20000000007 */
[C---:B------:R-:W-:Y:S01]  /*95f0*/  FFMA R8, R41.reuse, R45, R8 ;  /* 0x0000002d29087223 */ /* 0x040fe20000000008 */
[----:B------:R-:W-:Y:S01]  /*9600*/  SHF.L.U32 R61, R66, 0x10, RZ ;  /* 0x00000010423d7819 */ /* 0x000fe200000006ff */
[----:B------:R-:W-:Y:S01]  /*9610*/  FFMA R9, R41, R46, R9 ;  /* 0x0000002e29097223 */ /* 0x000fe20000000009 */
[C---:B------:R-:W-:Y:S01]  /*9620*/  FMUL R10, R38.reuse, R10 ;  /* 0x0000000a260a7220 */ /* 0x040fe20000400000 */
[----:B------:R-:W-:Y:S01]  /*9630*/  F2FP.BF16.F32.PACK_AB R101, R7, R6 ;  /* 0x000000060765723e */ /* 0x000fe200000010ff */
[C---:B------:R-:W-:Y:S01]  /*9640*/  FMUL R11, R38.reuse, R11 ;  /* 0x0000000b260b7220 */ /* 0x040fe20000400000 */
[----:B------:R-:W-:Y:S01]  /*9650*/  FMUL R0, R38, R12 ;  /* 0x0000000c26007220 */ /* 0x000fe20000400000 */
[----:B------:R-:W-:Y:S01]  /*9660*/  F2FP.BF16.F32.PACK_AB R102, R9, R8 ;  /* 0x000000080966723e */ /* 0x000fe200000010ff */
[C---:B------:R-:W-:Y:S01]  /*9670*/  FFMA R10, R41.reuse, R47, R10 ;  /* 0x0000002f290a7223 */ /* 0x040fe2000000000a */
[C---:B------:R-:W-:Y:S01]  /*9680*/  FFMA R11, R41.reuse, R48, R11 ;  /* 0x00000030290b7223 */ /* 0x040fe2000000000b */
[----:B------:R-:W-:Y:S01]  /*9690*/  LOP3.LUT R62, R66, 0xffff0000, RZ, 0xc0, !PT ;  /* 0xffff0000423e7812 */ /* 0x000fe200078ec0ff */
[----:B------:R-:W-:Y:S01]  /*96a0*/  FFMA R0, R41, R49, R0 ;  /* 0x0000003129007223 */ /* 0x000fe20000000000 */
[C---:B------:R-:W-:Y:S01]  /*96b0*/  FMUL R2, R38.reuse, R13 ;  /* 0x0000000d26027220 */ /* 0x040fe20000400000 */
[----:B------:R-:W-:Y:S01]  /*96c0*/  SHF.L.U32 R63, R67, 0x10, RZ ;  /* 0x00000010433f7819 */ /* 0x000fe200000006ff */
[C---:B------:R-:W-:Y:S01]  /*96d0*/  FMUL R3, R38.reuse, R14 ;  /* 0x0000000e26037220 */ /* 0x040fe20000400000 */
[----:B------:R-:W-:Y:S01]  /*96e0*/  F2FP.BF16.F32.PACK_AB R103, R11, R10 ;  /* 0x0000000a0b67723e */ /* 0x000fe200000010ff */
[----:B------:R-:W-:Y:S01]  /*96f0*/  FFMA R2, R41, R51, R2 ;  /* 0x0000003329027223 */ /* 0x000fe20000000002 */
[C---:B------:R-:W-:Y:S01]  /*9700*/  FMUL R15, R38.reuse, R15 ;  /* 0x0000000f260f7220 */ /* 0x040fe20000400000 */
[C---:B------:R-:W-:Y:S01]  /*9710*/  FMUL R12, R38.reuse, R16 ;  /* 0x00000010260c7220 */ /* 0x040fe20000400000 */
[----:B------:R-:W-:Y:S01]  /*9720*/  FMUL R13, R38, R17 ;  /* 0x00000011260d7220 */ /* 0x000fe20000400000 */
[----:B------:R1:W-:Y:S01]  /*9730*/  STS.128 [R93+0x6000], R100 ;  /* 0x006000645d007388 */ /* 0x0003e20000000c00 */
[----:B------:R-:W-:Y:S01]  /*9740*/  LOP3.LUT R64, R67, 0xffff0000, RZ, 0xc0, !PT ;  /* 0xffff000043407812 */ /* 0x000fe200078ec0ff */
[C---:B------:R-:W-:Y:S01]  /*9750*/  FFMA R3, R41.reuse, R50, R3 ;  /* 0x0000003229037223 */ /* 0x040fe20000000003 */
[----:B------:R-:W-:Y:S01]  /*9760*/  SHF.L.U32 R65, R72, 0x10, RZ ;  /* 0x0000001048417819 */ /* 0x000fe200000006ff */
[C---:B------:R-:W-:Y:S01]  /*9770*/  FFMA R15, R41.reuse, R52, R15 ;  /* 0x00000034290f7223 */ /* 0x040fe2000000000f */
[----:B------:R-:W-:Y:S01]  /*9780*/  F2FP.BF16.F32.PACK_AB R104, R2, R0 ;  /* 0x000000000268723e */ /* 0x000fe200000010ff */
[C---:B------:R-:W-:Y:S01]  /*9790*/  FFMA R12, R41.reuse, R53, R12 ;  /* 0x00000035290c7223 */ /* 0x040fe2000000000c */
[C---:B------:R-:W-:Y:S01]  /*97a0*/  FFMA R13, R41.reuse, R54, R13 ;  /* 0x00000036290d7223 */ /* 0x040fe2000000000d */
[C---:B------:R-:W-:Y:S01]  /*97b0*/  FMUL R14, R38.reuse, R18 ;  /* 0x00000012260e7220 */ /* 0x040fe20000400000 */
[C---:B------:R-:W-:Y:S01]  /*97c0*/  FMUL R19, R38.reuse, R19 ;  /* 0x0000001326137220 */ /* 0x040fe20000400000 */
[C---:B------:R-:W-:Y:S01]  /*97d0*/  FMUL R16, R38.reuse, R20 ;  /* 0x0000001426107220 */ /* 0x040fe20000400000 */
[C---:B------:R-:W-:Y:S01]  /*97e0*/  FMUL R17, R38.reuse, R21 ;  /* 0x0000001526117220 */ /* 0x040fe20000400000 */
[C---:B------:R-:W-:Y:S01]  /*97f0*/  FFMA R14, R41.reuse, R55, R14 ;  /* 0x00000037290e7223 */ /* 0x040fe2000000000e */
        /* <DEDUP_REMOVED lines=9> */
[----:B------:R-:W-:Y:S01]  /*9890*/  FFMA R23, R41, R60, R23 ;  /* 0x0000003c29177223 */ /* 0x000fe20000000017 */
[C---:B------:R-:W-:Y:S01]  /*98a0*/  FMUL R27, R38.reuse, R27 ;  /* 0x0000001b261b7220 */ /* 0x040fe20000400000 */
[----:B------:R-:W-:Y:S01]  /*98b0*/  F2FP.BF16.F32.PACK_AB R105, R15, R3 ;  /* 0x000000030f69723e */ /* 0x000fe200000010ff */
[----:B------:R-:W-:Y:S01]  /*98c0*/  FFMA R20, R41, R61, R20 ;  /* 0x0000003d29147223 */ /* 0x000fe20000000014 */
[----:B------:R-:W-:Y:S01]  /*98d0*/  F2FP.BF16.F32.PACK_AB R106, R13, R12 ;  /* 0x0000000c0d6a723e */ /* 0x000fe200000010ff */
[----:B------:R-:W-:Y:S01]  /*98e0*/  FMUL R24, R38, R28 ;  /* 0x0000001c26187220 */ /* 0x000fe20000400000 */
[----:B------:R-:W-:Y:S01]  /*98f0*/  F2FP.BF16.F32.PACK_AB R107, R19, R14 ;  /* 0x0000000e136b723e */ /* 0x000fe200000010ff */
[----:B------:R-:W-:Y:S01]  /*9900*/  FFMA R21, R41, R62, R21 ;  /* 0x0000003e29157223 */ /* 0x000fe20000000015 */
[----:B------:R-:W-:Y:S01]  /*9910*/  LOP3.LUT R66, R72, 0xffff0000, RZ, 0xc0, !PT ;  /* 0xffff000048427812 */ /* 0x000fe200078ec0ff */
[C---:B------:R-:W-:Y:S01]  /*9920*/  FMUL R25, R38.reuse, R29 ;  /* 0x0000001d26197220 */ /* 0x040fe20000400000 */
[----:B------:R-:W-:Y:S01]  /*9930*/  SHF.L.U32 R67, R73, 0x10, RZ ;  /* 0x0000001049437819 */ /* 0x000fe200000006ff */
[----:B------:R1:W-:Y:S01]  /*9940*/  STS.128 [R92+0x6010], R104 ;  /* 0x006010685c007388 */ /* 0x0003e20000000c00 */
[----:B------:R-:W-:Y:S01]  /*9950*/  FFMA R22, R41, R63, R22 ;  /* 0x0000003f29167223 */ /* 0x000fe20000000016 */
[----:B------:R-:W-:Y:S01]  /*9960*/  LOP3.LUT R68, R73, 0xffff0000, RZ, 0xc0, !PT ;  /* 0xffff000049447812 */ /* 0x000fe200078ec0ff */
[----:B------:R-:W-:Y:S01]  /*9970*/  FMUL R26, R38, R30 ;  /* 0x0000001e261a7220 */ /* 0x000fe20000400000 */
[C---:B------:R-:W-:Y:S01]  /*9980*/  FFMA R27, R41.reuse, R64, R27 ;  /* 0x00000040291b7223 */ /* 0x040fe2000000001b */
[----:B------:R-:W-:Y:S01]  /*9990*/  SHF.L.U32 R69, R74, 0x10, RZ ;  /* 0x000000104a457819 */ /* 0x000fe200000006ff */
[----:B------:R-:W-:Y:S01]  /*99a0*/  FMUL R31, R38, R31 ;  /* 0x0000001f261f7220 */ /* 0x000fe20000400000 */
[C---:B------:R-:W-:Y:S01]  /*99b0*/  FFMA R24, R41.reuse, R65, R24 ;  /* 0x0000004129187223 */ /* 0x040fe20000000018 */
[----:B------:R-:W-:Y:S01]  /*99c0*/  LOP3.LUT R70, R74, 0xffff0000, RZ, 0xc0, !PT ;  /* 0xffff00004a467812 */ /* 0x000fe200078ec0ff */
[C---:B------:R-:W-:Y:S01]  /*99d0*/  FMUL R28, R38.reuse, R32 ;  /* 0x00000020261c7220 */ /* 0x040fe20000400000 */
[----:B------:R-:W-:Y:S01]  /*99e0*/  FFMA R25, R41, R66, R25 ;  /* 0x0000004229197223 */ /* 0x000fe20000000019 */
[----:B------:R-:W-:Y:S01]  /*99f0*/  SHF.L.U32 R71, R75, 0x10, RZ ;  /* 0x000000104b477819 */ /* 0x000fe200000006ff */
[C---:B------:R-:W-:Y:S01]  /*9a00*/  FMUL R29, R38.reuse, R33 ;  /* 0x00000021261d7220 */ /* 0x040fe20000400000 */
[----:B------:R-:W-:Y:S01]  /*9a10*/  FFMA R26, R41, R67, R26 ;  /* 0x00000043291a7223 */ /* 0x000fe2000000001a */
[----:B------:R-:W-:Y:S01]  /*9a20*/  LOP3.LUT R72, R75, 0xffff0000, RZ, 0xc0, !PT ;  /* 0xffff00004b487812 */ /* 0x000fe200078ec0ff */
        /* <DEDUP_REMOVED lines=8> */
[----:B------:R-:W-:Y:S01]  /*9ab0*/  FFMA R30, R41, R71, R30 ;  /* 0x00000047291e7223 */ /* 0x000fe2000000001e */
[----:B------:R-:W-:Y:S01]  /*9ac0*/  F2FP.BF16.F32.PACK_AB R111, R27, R22 ;  /* 0x000000161b6f723e */ /* 0x000fe200000010ff */
[----:B------:R-:W-:Y:S01]  /*9ad0*/  FFMA R35, R41, R72, R35 ;  /* 0x0000004829237223 */ /* 0x000fe20000000023 */
[----:B------:R-:W-:Y:S02]  /*9ae0*/  F2FP.BF16.F32.PACK_AB R112, R25, R24 ;  /* 0x000000181970723e */ /* 0x000fe400000010ff */
[----:B------:R-:W-:Y:S01]  /*9af0*/  F2FP.BF16.F32.PACK_AB R113, R31, R26 ;  /* 0x0000001a1f71723e */ /* 0x000fe200000010ff */
[----:B------:R1:W-:Y:S01]  /*9b00*/  STS.128 [R91+0x6020], R108 ;  /* 0x0060206c5b007388 */ /* 0x0003e20000000c00 */
        /* <DEDUP_REMOVED lines=26> */
.L_x_143:
[----:B------:R-:W-:Y:S05]  /*9cb0*/  BSYNC.RECONVERGENT B0 ;  /* 0x0000000000007941 */ /* 0x000fea0003800200 */
.L_x_142:
[----:B------:R-:W-:Y:S01]  /*9cc0*/  BAR.SYNC.DEFER_BLOCKING 0x1, 0x80 ;  /* 0x0042000000007b1d */ /* 0x000fe20000010000 */
[----:B------:R-:W-:Y:S01]  /*9cd0*/  UISETP.NE.AND UP0, UPT, UR52, -0x4, UPT ;  /* 0xfffffffc3400788c */ /* 0x000fe2000bf05270 */
[----:B------:R-:W-:Y:S08]  /*9ce0*/  IADD3 R0, PT, PT, R36, 0x1, RZ ;  /* 0x0000000124007810 */ /* 0x000ff00007ffe0ff */
[----:B------:R-:W-:Y:S05]  /*9cf0*/  BRA.U !UP0, `(.L_x_144) ;  /* 0x0000000108287547 */ /* 0x000fea000b800000 */
[----:B------:R-:W-:Y:S01]  /*9d00*/  ISETP.NE.AND P0, PT, R98, RZ, PT ;  /* 0x000000ff6200720c */ /* 0x000fe20003f05270 */
[----:B------:R-:W-:Y:S01]  /*9d10*/  IMAD.U32 R3, RZ, RZ, UR46 ;  /* 0x0000002eff037e24 */ /* 0x000fe2000f8e00ff */
[----:B------:R-:W-:Y:S01]  /*9d20*/  UIADD3 UR4, UPT, UPT, UR46, 0x1, URZ ;  /* 0x000000012e047890 */ /* 0x000fe2000fffe0ff */
[----:B------:R-:W-:Y:S03]  /*9d30*/  IMAD.U32 R2, RZ, RZ, UR47 ;  /* 0x0000002fff027e24 */ /* 0x000fe6000f8e00ff */
[----:B------:R-:W-:Y:S04]  /*9d40*/  UISETP.NE.AND UP0, UPT, UR4, 0x4, UPT ;  /* 0x000000040400788c */ /* 0x000fe8000bf05270 */
[----:B------:R-:W-:Y:S03]  /*9d50*/  USEL UR46, UR4, URZ, UP0 ;  /* 0x000000ff042e7287 */ /* 0x000fe60008000000 */
[----:B------:R-:W-:Y:S05]  /*9d60*/  @P0 LEA R3, R3, UR43, 0x3 ;  /* 0x0000002b03030c11 */ /* 0x000fea000f8e18ff */
[----:B------:R-:W-:Y:S05]  /*9d70*/  @P0 VIADD R3, R3, 0x50 ;  /* 0x0000005003030836 */ /* 0x000fea0000000000 */
[----:B------:R-:W-:Y:S04]  /*9d80*/  @P0 PRMT R2, R2, 0x654, R3 ;  /* 0x0000065402020816 */ /* 0x000fe80000000003 */
[----:B------:R3:W-:Y:S03]  /*9d90*/  @P0 SYNCS.ARRIVE.TRANS64.RED.A1T0 RZ, [R2+URZ], RZ ;  /* 0x000000ff02ff09a7 */ /* 0x0007e600081004ff */
.L_x_144:
[----:B------:R-:W-:Y:S01]  /*9da0*/  R2UR UR4, R82 ;  /* 0x00000000520472ca */ /* 0x000fe200000e0000 */
[----:B------:R-:W-:Y:S01]  /*9db0*/  UISETP.NE.AND UP0, UPT, UR62, URZ, UPT ;  /* 0x000000ff3e00728c */ /* 0x000fe2000bf05270 */
[----:B------:R-:W-:Y:S01]  /*9dc0*/  ISETP.NE.AND P0, PT, R86, 0x2, PT ;  /* 0x000000025600780c */ /* 0x000fe20003f05270 */
[----:B------:R-:W-:Y:S01]  /*9dd0*/  UIADD3 UR24, UPT, UPT, UR37, UR63, URZ ;  /* 0x0000003f25187290 */ /* 0x000fe2000fffe0ff */
[----:B------:R-:W-:Y:S01]  /*9de0*/  ISETP.NE.AND P1, PT, R0, 0x4, PT ;  /* 0x000000040000780c */ /* 0x000fe20003f25270 */
[----:B------:R-:W-:Y:S01]  /*9df0*/  UIADD3 UR52, UPT, UPT, UR52, 0x4, URZ ;  /* 0x0000000434347890 */ /* 0x000fe2000fffe0ff */
[----:B------:R-:W-:Y:S01]  /*9e00*/  SEL R3, RZ, 0x1, P0 ;  /* 0x00000001ff037807 */ /* 0x000fe20000000000 */
[----:B------:R-:W-:Y:S01]  /*9e10*/  UMOV UR36, UR61 ;  /* 0x0000003d00247c82 */ /* 0x000fe20008000000 */
[----:B---3--:R-:W-:Y:S02]  /*9e20*/  SEL R2, RZ, 0x1, P1 ;  /* 0x00000001ff027807 */ /* 0x008fe40000800000 */
[----:B------:R-:W-:Y:S02]  /*9e30*/  LOP3.LUT R88, R88, R3, RZ, 0x3c, !PT ;  /* 0x0000000358587212 */ /* 0x000fe400078e3cff */
[----:B------:R-:W-:Y:S01]  /*9e40*/  LOP3.LUT R89, R89, R2, RZ, 0x3c, !PT ;  /* 0x0000000259597212 */ /* 0x000fe200078e3cff */
[----:B------:R-:W-:Y:S01]  /*9e50*/  UIADD3 UR20, UPT, UPT, UR38, UR4, URZ ;  /* 0x0000000426147290 */ /* 0x000fe2000fffe0ff */
[----:B------:R-:W-:Y:S02]  /*9e60*/  SEL R86, R86, RZ, P0 ;  /* 0x000000ff56567207 */ /* 0x000fe40000000000 */
[----:B------:R-:W-:Y:S01]  /*9e70*/  SEL R36, R0, RZ, P1 ;  /* 0x000000ff00247207 */ /* 0x000fe20000800000 */
[----:B------:R-:W-:Y:S08]  /*9e80*/  BRA.U UP0, `(.L_x_145) ;  /* 0xffffffbd00907547 */ /* 0x000ff0000b83ffff */
[----:B------:R-:W-:-:S13]  /*9e90*/  R2UR UR4, R83 ;  /* 0x00000000530472ca */ /* 0x000fda00000e0000 */
[----:B------:R-:W-:-:S09]  /*9ea0*/  UISETP.NE.AND UP0, UPT, UR4, URZ, UPT ;  /* 0x000000ff0400728c */ /* 0x000fd2000bf05270 */
[----:B------:R-:W-:Y:S05]  /*9eb0*/  BRA.U !UP0, `(.L_x_146) ;  /* 0x0000000108487547 */ /* 0x000fea000b800000 */
[----:B------:R-:W3:Y:S02]  /*9ec0*/  LDCU.64 UR4, c[0x0][0x890] ;  /* 0x00011200ff0477ac */ /* 0x000ee40008000a00 */
[----:B---3--:R-:W-:-:S04]  /*9ed0*/  UISETP.NE.U32.AND UP0, UPT, UR4, URZ, UPT ;  /* 0x000000ff0400728c */ /* 0x008fc8000bf05070 */
[----:B------:R-:W-:-:S09]  /*9ee0*/  UISETP.NE.AND.EX UP0, UPT, UR5, URZ, UPT, UP0 ;  /* 0x000000ff0500728c */ /* 0x000fd2000bf05300 */
[----:B------:R-:W-:Y:S05]  /*9ef0*/  BRA.U UP0, `(.L_x_147) ;  /* 0x00000001000c7547 */ /* 0x000fea000b800000 */
[----:B------:R-:W-:-:S13]  /*9f00*/  FSETP.NEU.AND P0, PT, R41, RZ, PT ;  /* 0x000000ff2900720b */ /* 0x000fda0003f0d000 */
[----:B------:R-:W-:Y:S05]  /*9f10*/  @!P0 EXIT ;  /* 0x000000000000894d */ /* 0x000fea0003800000 */
[----:B------:R-:W-:Y:S05]  /*9f20*/  BRA `(.L_x_146) ;  /* 0x00000000002c7947 */ /* 0x000fea0003800000 */
.L_x_147:
[----:B------:R-:W-:Y:S01]  /*9f30*/  ISETP.NE.AND P0, PT, R85, RZ, PT ;  /* 0x000000ff5500720c */ /* 0x000fe20003f05270 */
[----:B------:R-:W-:-:S12]  /*9f40*/  BSSY.RECONVERGENT B0, `(.L_x_146) ;  /* 0x0000009000007945 */ /* 0x000fd80003800200 */
[----:B------:R-:W-:Y:S05]  /*9f50*/  @P0 BRA `(.L_x_148) ;  /* 0x0000000000140947 */ /* 0x000fea0003800000 */
[----:B------:R-:W3:Y:S02]  /*9f60*/  LDCU.64 UR4, c[0x0][0x888] ;  /* 0x00011100ff0477ac */ /* 0x000ee40008000a00 */
[----:B---3--:R-:W-:-:S04]  /*9f70*/  ISETP.NE.U32.AND P0, PT, RZ, UR4, PT ;  /* 0x00000004ff007c0c */ /* 0x008fc8000bf05070 */
[----:B------:R-:W-:-:S13]  /*9f80*/  ISETP.NE.AND.EX P0, PT, RZ, UR5, PT, P0 ;  /* 0x00000005ff007c0c */ /* 0x000fda000bf05300 */
[----:B------:R-:W-:Y:S05]  /*9f90*/  @!P0 EXIT ;  /* 0x000000000000894d */ /* 0x000fea0003800000 */
[----:B------:R-:W-:Y:S05]  /*9fa0*/  BRA `(.L_x_149) ;  /* 0x0000000000087947 */ /* 0x000fea0003800000 */
.L_x_148:
[----:B------:R-:W-:-:S13]  /*9fb0*/  FSETP.NEU.AND P0, PT, R41, RZ, PT ;  /* 0x000000ff2900720b */ /* 0x000fda0003f0d000 */
[----:B------:R-:W-:Y:S05]  /*9fc0*/  @!P0 EXIT ;  /* 0x000000000000894d */ /* 0x000fea0003800000 */
.L_x_149:
[----:B------:R-:W-:Y:S05]  /*9fd0*/  BSYNC.RECONVERGENT B0 ;  /* 0x0000000000007941 */ /* 0x000fea0003800200 */
.L_x_146:
[----:B------:R-:W-:Y:S01]  /*9fe0*/  ULEA UR4, UR46, UR43, 0x3 ;  /* 0x0000002b2e047291 */ /* 0x000fe2000f8e18ff */
[----:B------:R-:W-:-:S04]  /*9ff0*/  DEPBAR.LE SB0, 0x0 ;  /* 0x000080000000791a */ /* 0x000fc80000000000 */
[----:B------:R-:W-:-:S04]  /*a000*/  UIADD3 UR4, UPT, UPT, UR4, 0x50, URZ ;  /* 0x0000005004047890 */ /* 0x000fc8000fffe0ff */
[----:B------:R-:W-:-:S09]  /*a010*/  UPRMT UR4, UR47, 0x654, UR4 ;  /* 0x000006542f047896 */ /* 0x000fd20008000004 */
[----:B------:R-:W-:Y:S01]  /*a020*/  SYNCS.ARRIVE.TRANS64.RED.A1T0 RZ, [UR4], RZ ;  /* 0x000000ffffff79a7 */ /* 0x000fe20008100404 */
[----:B------:R-:W-:Y:S05]  /*a030*/  EXIT ;  /* 0x000000000000794d */ /* 0x000fea0003800000 */
.L_x_24:
[----:B--2---:R2:W3:Y:S02]  /*a040*/  SYNCS.PHASECHK.TRANS64.TRYWAIT P0, [R3+URZ+0xf0], R2 ;  /* 0x0000f002030075a7 */ /* 0x0044e400080011ff */
[----:B---3--:R-:W-:Y:S05]  /*a050*/  @!P0 NANOSLEEP.SYNCS 0x989680 ;  /* 0x009896800000895d */ /* 0x008fea0003900000 */
[----:B------:R-:W3:Y:S02]  /*a060*/  @!P0 SYNCS.PHASECHK.TRANS64 P0, [R3+URZ+0xf0], R2 ;  /* 0x0000f002030085a7 */ /* 0x000ee400080010ff */
[----:B---3--:R-:W-:Y:S05]  /*a070*/  @!P0 BRA `(.L_x_24) ;  /* 0xfffffffc00f08947 */ /* 0x008fea000383ffff */
[----:B------:R-:W-:Y:S05]  /*a080*/  BRA `(.L_x_150) ;  /* 0xffffff7800687947 */ /* 0x000fea000383ffff */
.L_x_27:
[----:B-1----:R-:W-:-:S07]  /*a090*/  MOV R0, UR33 ;  /* 0x0000002100007c02 */ /* 0x002fce0008000f00 */
.L_x_151:
[----:B-1----:R1:W2:Y:S02]  /*a0a0*/  SYNCS.PHASECHK.TRANS64.TRYWAIT P0, [R0+URZ+0x18], R3 ;  /* 0x00001803000075a7 */ /* 0x0022a400080011ff */
[----:B--2---:R-:W-:Y:S05]  /*a0b0*/  @!P0 NANOSLEEP.SYNCS 0x989680 ;  /* 0x009896800000895d */ /* 0x004fea0003900000 */
[----:B------:R-:W2:Y:S02]  /*a0c0*/  @!P0 SYNCS.PHASECHK.TRANS64 P0, [R0+URZ+0x18], R3 ;  /* 0x00001803000085a7 */ /* 0x000ea400080010ff */
[----:B--2---:R-:W-:Y:S05]  /*a0d0*/  @!P0 BRA `(.L_x_151) ;  /* 0xfffffffc00f08947 */ /* 0x004fea000383ffff */
[----:B------:R-:W-:Y:S05]  /*a0e0*/  BRA `(.L_x_26) ;  /* 0xffffff7800c07947 */ /* 0x000fea000383ffff */
.L_x_34:
[----:B-1----:R-:W-:-:S07]  /*a0f0*/  MOV R0, UR7 ;  /* 0x0000000700007c02 */ /* 0x002fce0008000f00 */
.L_x_152:
[----:B-1----:R1:W2:Y:S02]  /*a100*/  SYNCS.PHASECHK.TRANS64.TRYWAIT P0, [R0+URZ+0x18], R3 ;  /* 0x00001803000075a7 */ /* 0x0022a400080011ff */
[----:B--2---:R-:W-:Y:S05]  /*a110*/  @!P0 NANOSLEEP.SYNCS 0x989680 ;  /* 0x009896800000895d */ /* 0x004fea0003900000 */
[----:B------:R-:W2:Y:S02]  /*a120*/  @!P0 SYNCS.PHASECHK.TRANS64 P0, [R0+URZ+0x18], R3 ;  /* 0x00001803000085a7 */ /* 0x000ea400080010ff */
[----:B--2---:R-:W-:Y:S05]  /*a130*/  @!P0 BRA `(.L_x_152) ;  /* 0xfffffffc00f08947 */ /* 0x004fea000383ffff */
[----:B------:R-:W-:Y:S05]  /*a140*/  BRA `(.L_x_33) ;  /* 0xffffff7c00b47947 */ /* 0x000fea000383ffff */
.L_x_41:
[----:B-1----:R1:W2:Y:S02]  /*a150*/  SYNCS.PHASECHK.TRANS64.TRYWAIT P0, [R3+URZ+0x80], R0 ;  /* 0x00008000030075a7 */ /* 0x0022a400080011ff */
[----:B--2---:R-:W-:Y:S05]  /*a160*/  @!P0 NANOSLEEP.SYNCS 0x989680 ;  /* 0x009896800000895d */ /* 0x004fea0003900000 */
[----:B------:R-:W2:Y:S02]  /*a170*/  @!P0 SYNCS.PHASECHK.TRANS64 P0, [R3+URZ+0x80], R0 ;  /* 0x00008000030085a7 */ /* 0x000ea400080010ff */
[----:B--2---:R-:W-:Y:S05]  /*a180*/  @!P0 BRA `(.L_x_41) ;  /* 0xfffffffc00f08947 */ /* 0x004fea000383ffff */
[----:B------:R-:W-:Y:S05]  /*a190*/  BRA `(.L_x_153) ;  /* 0xffffff80009c7947 */ /* 0x000fea000383ffff */
.L_x_45:
[----:B-1----:R-:W-:-:S07]  /*a1a0*/  MOV R0, UR4 ;  /* 0x0000000400007c02 */ /* 0x002fce0008000f00 */
.L_x_154:
[----:B-1----:R1:W2:Y:S02]  /*a1b0*/  SYNCS.PHASECHK.TRANS64.TRYWAIT P0, [R0+URZ], R3 ;  /* 0x00000003000075a7 */ /* 0x0022a400080011ff */
[----:B--2---:R-:W-:Y:S05]  /*a1c0*/  @!P0 NANOSLEEP.SYNCS 0x989680 ;  /* 0x009896800000895d */ /* 0x004fea0003900000 */
[----:B------:R-:W2:Y:S02]  /*a1d0*/  @!P0 SYNCS.PHASECHK.TRANS64 P0, [R0+URZ], R3 ;  /* 0x00000003000085a7 */ /* 0x000ea400080010ff */
[----:B--2---:R-:W-:Y:S05]  /*a1e0*/  @!P0 BRA `(.L_x_154) ;  /* 0xfffffffc00f08947 */ /* 0x004fea000383ffff */
[----:B------:R-:W-:Y:S05]  /*a1f0*/  BRA `(.L_x_155) ;  /* 0xffffff8800447947 */ /* 0x000fea000383ffff */
.L_x_46:
[----:B------:R-:W-:-:S07]  /*a200*/  MOV R0, UR5 ;  /* 0x0000000500007c02 */ /* 0x000fce0008000f00 */
.L_x_156:
[----:B-1----:R1:W2:Y:S02]  /*a210*/  SYNCS.PHASECHK.TRANS64.TRYWAIT P0, [R0+URZ], R3 ;  /* 0x00000003000075a7 */ /* 0x0022a400080011ff */
[----:B--2---:R-:W-:Y:S05]  /*a220*/  @!P0 NANOSLEEP.SYNCS 0x989680 ;  /* 0x009896800000895d */ /* 0x004fea0003900000 */
[----:B------:R-:W2:Y:S02]  /*a230*/  @!P0 SYNCS.PHASECHK.TRANS64 P0, [R0+URZ], R3 ;  /* 0x00000003000085a7 */ /* 0x000ea400080010ff */
[----:B--2---:R-:W-:Y:S05]  /*a240*/  @!P0 BRA `(.L_x_156) ;  /* 0xfffffffc00f08947 */ /* 0x004fea000383ffff */
[----:B------:R-:W-:Y:S05]  /*a250*/  BRA `(.L_x_157) ;  /* 0xffffff8800507947 */ /* 0x000fea000383ffff */
.L_x_49:
[----:B-1----:R1:W2:Y:S02]  /*a260*/  SYNCS.PHASECHK.TRANS64.TRYWAIT P0, [R2+URZ+0xe0], R5 ;  /* 0x0000e005020075a7 */ /* 0x0022a400080011ff */
[----:B--2---:R-:W-:Y:S05]  /*a270*/  @!P0 NANOSLEEP.SYNCS 0x989680 ;  /* 0x009896800000895d */ /* 0x004fea0003900000 */
[----:B------:R-:W2:Y:S02]  /*a280*/  @!P0 SYNCS.PHASECHK.TRANS64 P0, [R2+URZ+0xe0], R5 ;  /* 0x0000e005020085a7 */ /* 0x000ea400080010ff */
[----:B--2---:R-:W-:Y:S05]  /*a290*/  @!P0 BRA `(.L_x_49) ;  /* 0xfffffffc00f08947 */ /* 0x004fea000383ffff */
[----:B------:R-:W-:Y:S05]  /*a2a0*/  BRA `(.L_x_158) ;  /* 0xffffff8800ac7947 */ /* 0x000fea000383ffff */
.L_x_50:
[----:B------:R-:W-:-:S07]  /*a2b0*/  MOV R2, UR4 ;  /* 0x0000000400027c02 */ /* 0x000fce0008000f00 */
.L_x_159:
[----:B-1----:R1:W2:Y:S02]  /*a2c0*/  SYNCS.PHASECHK.TRANS64.TRYWAIT P0, [R2+URZ+0x90], R5 ;  /* 0x00009005020075a7 */ /* 0x0022a400080011ff */
[----:B--2---:R-:W-:Y:S05]  /*a2d0*/  @!P0 NANOSLEEP.SYNCS 0x989680 ;  /* 0x009896800000895d */ /* 0x004fea0003900000 */
[----:B------:R-:W2:Y:S02]  /*a2e0*/  @!P0 SYNCS.PHASECHK.TRANS64 P0, [R2+URZ+0x90], R5 ;  /* 0x00009005020085a7 */ /* 0x000ea400080010ff */
[----:B--2---:R-:W-:Y:S05]  /*a2f0*/  @!P0 BRA `(.L_x_159) ;  /* 0xfffffffc00f08947 */ /* 0x004fea000383ffff */
[----:B------:R-:W-:Y:S05]  /*a300*/  BRA `(.L_x_160) ;  /* 0xffffff8800bc7947 */ /* 0x000fea000383ffff */
.L_x_51:
[----:B-1----:R1:W2:Y:S02]  /*a310*/  SYNCS.PHASECHK.TRANS64.TRYWAIT P1, [R2+URZ+0x80], R5 ;  /* 0x00008005020075a7 */ /* 0x0022a400080211ff */
[----:B--2---:R-:W-:Y:S05]  /*a320*/  @!P1 NANOSLEEP.SYNCS 0x989680 ;  /* 0x009896800000995d */ /* 0x004fea0003900000 */
[----:B------:R-:W2:Y:S02]  /*a330*/  @!P1 SYNCS.PHASECHK.TRANS64 P1, [R2+URZ+0x80], R5 ;  /* 0x00008005020095a7 */ /* 0x000ea400080210ff */
[----:B--2---:R-:W-:Y:S05]  /*a340*/  @!P1 BRA `(.L_x_51) ;  /* 0xfffffffc00f09947 */ /* 0x004fea000383ffff */
[----:B------:R-:W-:Y:S05]  /*a350*/  BRA `(.L_x_161) ;  /* 0xffffff8800ec7947 */ /* 0x000fea000383ffff */
.L_x_54:
[----:B------:R-:W-:-:S07]  /*a360*/  MOV R0, UR4 ;  /* 0x0000000400007c02 */ /* 0x000fce0008000f00 */
.L_x_162:
[----:B-1----:R1:W2:Y:S02]  /*a370*/  SYNCS.PHASECHK.TRANS64.TRYWAIT P0, [R0+URZ+0x90], R3 ;  /* 0x00009003000075a7 */ /* 0x0022a400080011ff */
[----:B--2---:R-:W-:Y:S05]  /*a380*/  @!P0 NANOSLEEP.SYNCS 0x989680 ;  /* 0x009896800000895d */ /* 0x004fea0003900000 */
[----:B------:R-:W2:Y:S02]  /*a390*/  @!P0 SYNCS.PHASECHK.TRANS64 P0, [R0+URZ+0x90], R3 ;  /* 0x00009003000085a7 */ /* 0x000ea400080010ff */
[----:B--2---:R-:W-:Y:S05]  /*a3a0*/  @!P0 BRA `(.L_x_162) ;  /* 0xfffffffc00f08947 */ /* 0x004fea000383ffff */
[----:B------:R-:W-:Y:S05]  /*a3b0*/  BRA `(.L_x_53) ;  /* 0xffffff8c00407947 */ /* 0x000fea000383ffff */
.L_x_63:
[----:B-1----:R-:W-:-:S04]  /*a3c0*/  MOV R0, UR5 ;  /* 0x0000000500007c02 */ /* 0x002fc80008000f00 */
[----:B------:R1:W2:Y:S03]  /*a3d0*/  SYNCS.PHASECHK.TRANS64.TRYWAIT P0, [R0+URZ+0x8], R7 ;  /* 0x00000807000075a7 */ /* 0x0002a600080011ff */
[----:B--2---:R-:W-:Y:S05]  /*a3e0*/  @!P0 NANOSLEEP.SYNCS 0x989680 ;  /* 0x009896800000895d */ /* 0x004fea0003900000 */
[----:B------:R-:W2:Y:S02]  /*a3f0*/  @!P0 SYNCS.PHASECHK.TRANS64 P0, [R0+URZ+0x8], R7 ;  /* 0x00000807000085a7 */ /* 0x000ea400080010ff */
[----:B--2---:R-:W-:Y:S05]  /*a400*/  @!P0 BRA `(.L_x_63) ;  /* 0xfffffffc00ec8947 */ /* 0x004fea000383ffff */
[----:B------:R-:W-:Y:S05]  /*a410*/  BRA `(.L_x_62) ;  /* 0xffffff8c00f47947 */ /* 0x000fea000383ffff */
.L_x_65:
[----:B------:R-:W-:Y:S01]  /*a420*/  BSSY B0, `(.L_x_163) ;  /* 0x0000006000007945 */ /* 0x000fe20003800000 */
[----:B------:R-:W-:-:S07]  /*a430*/  MOV R15, 0xffffffff ;  /* 0xffffffff000f7802 */ /* 0x000fce0000000f00 */
[----:B-1---5:R-:W-:Y:S05]  /*a440*/  WARPSYNC.COLLECTIVE R15, `(.L_x_164) ;  /* 0x000000000f0c7348 */ /* 0x022fea0003c00000 */
[----:B------:R-:W-:Y:S02]  /*a450*/  ELECT P6, UR79, PT ;  /* 0x00000000004f782f */ /* 0x000fe400038c0000 */
[----:B------:R-:W-:Y:S01]  /*a460*/  MOV R14, UR79 ;  /* 0x0000004f000e7c02 */ /* 0x000fe20008000f00 */
[----:B-1---5:R-:W-:Y:S10]  /*a470*/  ENDCOLLECTIVE ;  /* 0x000000000000791b */ /* 0x022ff40003800000 */
.L_x_164:
[----:B------:R-:W-:Y:S05]  /*a480*/  BSYNC B0 ;  /* 0x0000000000007941 */ /* 0x000fea0003800000 */
.L_x_163:
[----:B------:R-:W-:Y:S01]  /*a490*/  PLOP3.LUT P0, PT, P6, PT, PT, 0x80, 0x8 ;  /* 0x000000000008781c */ /* 0x000fe2000370f070 */
[----:B------:R-:W-:-:S12]  /*a4a0*/  BRA `(.L_x_165) ;  /* 0xffffff9000207947 */ /* 0x000fd8000383ffff */
.L_x_67:
[----:B-1----:R-:W-:-:S04]  /*a4b0*/  MOV R0, UR5 ;  /* 0x0000000500007c02 */ /* 0x002fc80008000f00 */
[----:B------:R1:W2:Y:S03]  /*a4c0*/  SYNCS.PHASECHK.TRANS64.TRYWAIT P0, [R0+URZ+0x8], R5 ;  /* 0x00000805000075a7 */ /* 0x0002a600080011ff */
[----:B--2---:R-:W-:Y:S05]  /*a4d0*/  @!P0 NANOSLEEP.SYNCS 0x989680 ;  /* 0x009896800000895d */ /* 0x004fea0003900000 */
[----:B------:R-:W2:Y:S02]  /*a4e0*/  @!P0 SYNCS.PHASECHK.TRANS64 P0, [R0+URZ+0x8], R5 ;  /* 0x00000805000085a7 */ /* 0x000ea400080010ff */
[----:B--2---:R-:W-:Y:S05]  /*a4f0*/  @!P0 BRA `(.L_x_67) ;  /* 0xfffffffc00ec8947 */ /* 0x004fea000383ffff */
[----:B------:R-:W-:Y:S05]  /*a500*/  BRA `(.L_x_66) ;  /* 0xffffff9000247947 */ /* 0x000fea000383ffff */
.L_x_68:
[----:B-1----:R1:W2:Y:S02]  /*a510*/  SYNCS.PHASECHK.TRANS64.TRYWAIT P0, [R0+URZ+0x80], R5 ;  /* 0x00008005000075a7 */ /* 0x0022a400080011ff */
[----:B--2---:R-:W-:Y:S05]  /*a520*/  @!P0 NANOSLEEP.SYNCS 0x989680 ;  /* 0x009896800000895d */ /* 0x004fea0003900000 */
[----:B------:R-:W2:Y:S02]  /*a530*/  @!P0 SYNCS.PHASECHK.TRANS64 P0, [R0+URZ+0x80], R5 ;  /* 0x00008005000085a7 */ /* 0x000ea400080010ff */
[----:B--2---:R-:W-:Y:S05]  /*a540*/  @!P0 BRA `(.L_x_68) ;  /* 0xfffffffc00f08947 */ /* 0x004fea000383ffff */
[----:B------:R-:W-:Y:S05]  /*a550*/  BRA `(.L_x_166) ;  /* 0xffffff9400307947 */ /* 0x000fea000383ffff */
.L_x_70:
[----:B------:R-:W-:-:S07]  /*a560*/  MOV R0, UR46 ;  /* 0x0000002e00007c02 */ /* 0x000fce0008000f00 */
.L_x_167:
[----:B-1----:R1:W2:Y:S02]  /*a570*/  SYNCS.PHASECHK.TRANS64.TRYWAIT P0, [R0+URZ+0xc0], R5 ;  /* 0x0000c005000075a7 */ /* 0x0022a400080011ff */
[----:B--2---:R-:W-:Y:S05]  /*a580*/  @!P0 NANOSLEEP.SYNCS 0x989680 ;  /* 0x009896800000895d */ /* 0x004fea0003900000 */
[----:B------:R-:W2:Y:S02]  /*a590*/  @!P0 SYNCS.PHASECHK.TRANS64 P0, [R0+URZ+0xc0], R5 ;  /* 0x0000c005000085a7 */ /* 0x000ea400080010ff */
[----:B--2---:R-:W-:Y:S05]  /*a5a0*/  @!P0 BRA `(.L_x_167) ;  /* 0xfffffffc00f08947 */ /* 0x004fea000383ffff */
[----:B------:R-:W-:Y:S05]  /*a5b0*/  BRA `(.L_x_168) ;  /* 0xffffff94007c7947 */ /* 0x000fea000383ffff */
.L_x_73:
[----:B------:R-:W-:Y:S07]  /*a5c0*/  MOV R0, UR7 ;  /* 0x0000000700007c02 */ /* 0x000fee0008000f00 */
.L_x_169:
[----:B-1----:R1:W2:Y:S02]  /*a5d0*/  SYNCS.PHASECHK.TRANS64.TRYWAIT P0, [R0+URZ], R5 ;  /* 0x00000005000075a7 */ /* 0x0022a400080011ff */
[----:B--2---:R-:W-:Y:S05]  /*a5e0*/  @!P0 NANOSLEEP.SYNCS 0x989680 ;  /* 0x009896800000895d */ /* 0x004fea0003900000 */
[----:B------:R-:W2:Y:S02]  /*a5f0*/  @!P0 SYNCS.PHASECHK.TRANS64 P0, [R0+URZ], R5 ;  /* 0x00000005000085a7 */ /* 0x000ea400080010ff */
[----:B--2---:R-:W-:Y:S05]  /*a600*/  @!P0 BRA `(.L_x_169) ;  /* 0xfffffffc00f08947 */ /* 0x004fea000383ffff */
[----:B------:R-:W-:Y:S05]  /*a610*/  BRA `(.L_x_72) ;  /* 0xffffff9400907947 */ /* 0x000fea000383ffff */
.L_x_77:
[----:B-1----:R-:W-:-:S07]  /*a620*/  MOV R0, UR4 ;  /* 0x0000000400007c02 */ /* 0x002fce0008000f00 */
.L_x_170:
[----:B-1----:R1:W2:Y:S02]  /*a630*/  SYNCS.PHASECHK.TRANS64.TRYWAIT P0, [R0+URZ], R3 ;  /* 0x00000003000075a7 */ /* 0x0022a400080011ff */
[----:B--2---:R-:W-:Y:S05]  /*a640*/  @!P0 NANOSLEEP.SYNCS 0x989680 ;  /* 0x009896800000895d */ /* 0x004fea0003900000 */
[----:B------:R-:W2:Y:S02]  /*a650*/  @!P0 SYNCS.PHASECHK.TRANS64 P0, [R0+URZ], R3 ;  /* 0x00000003000085a7 */ /* 0x000ea400080010ff */
[----:B--2---:R-:W-:Y:S05]  /*a660*/  @!P0 BRA `(.L_x_170) ;  /* 0xfffffffc00f08947 */ /* 0x004fea000383ffff */
[----:B------:R-:W-:Y:S05]  /*a670*/  BRA `(.L_x_171) ;  /* 0xffffff9800d47947 */ /* 0x000fea000383ffff */
.L_x_78:
[----:B------:R-:W-:-:S07]  /*a680*/  MOV R0, UR5 ;  /* 0x0000000500007c02 */ /* 0x000fce0008000f00 */
.L_x_172:
[----:B-1----:R1:W2:Y:S02]  /*a690*/  SYNCS.PHASECHK.TRANS64.TRYWAIT P0, [R0+URZ], R3 ;  /* 0x00000003000075a7 */ /* 0x0022a400080011ff */
[----:B--2---:R-:W-:Y:S05]  /*a6a0*/  @!P0 NANOSLEEP.SYNCS 0x989680 ;  /* 0x009896800000895d */ /* 0x004fea0003900000 */
[----:B------:R-:W2:Y:S02]  /*a6b0*/  @!P0 SYNCS.PHASECHK.TRANS64 P0, [R0+URZ], R3 ;  /* 0x00000003000085a7 */ /* 0x000ea400080010ff */
[----:B--2---:R-:W-:Y:S05]  /*a6c0*/  @!P0 BRA `(.L_x_172) ;  /* 0xfffffffc00f08947 */ /* 0x004fea000383ffff */
[----:B------:R-:W-:Y:S05]  /*a6d0*/  BRA `(.L_x_173) ;  /* 0xffffff9800e07947 */ /* 0x000fea000383ffff */
.L_x_79:
[----:B------:R-:W-:-:S07]  /*a6e0*/  MOV R0, UR5 ;  /* 0x0000000500007c02 */ /* 0x000fce0008000f00 */
.L_x_174:
[----:B-1----:R1:W2:Y:S02]  /*a6f0*/  SYNCS.PHASECHK.TRANS64.TRYWAIT P0, [R0+URZ], R3 ;  /* 0x00000003000075a7 */ /* 0x0022a400080011ff */
[----:B--2---:R-:W-:Y:S05]  /*a700*/  @!P0 NANOSLEEP.SYNCS 0x989680 ;  /* 0x009896800000895d */ /* 0x004fea0003900000 */
[----:B------:R-:W2:Y:S02]  /*a710*/  @!P0 SYNCS.PHASECHK.TRANS64 P0, [R0+URZ], R3 ;  /* 0x00000003000085a7 */ /* 0x000ea400080010ff */
[----:B--2---:R-:W-:Y:S05]  /*a720*/  @!P0 BRA `(.L_x_174) ;  /* 0xfffffffc00f08947 */ /* 0x004fea000383ffff */
[----:B------:R-:W-:Y:S05]  /*a730*/  BRA `(.L_x_175) ;  /* 0xffffff9800ec7947 */ /* 0x000fea000383ffff */
.L_x_82:
[----:B------:R-:W-:-:S07]  /*a740*/  MOV R0, UR41 ;  /* 0x0000002900007c02 */ /* 0x000fce0008000f00 */
.L_x_176:
[----:B-1----:R1:W2:Y:S02]  /*a750*/  SYNCS.PHASECHK.TRANS64.TRYWAIT P1, [R0+URZ+0x100], R3 ;  /* 0x00010003000075a7 */ /* 0x0022a400080211ff */
[----:B--2---:R-:W-:Y:S05]  /*a760*/  @!P1 NANOSLEEP.SYNCS 0x989680 ;  /* 0x009896800000995d */ /* 0x004fea0003900000 */
[----:B------:R-:W2:Y:S02]  /*a770*/  @!P1 SYNCS.PHASECHK.TRANS64 P1, [R0+URZ+0x100], R3 ;  /* 0x00010003000095a7 */ /* 0x000ea400080210ff */
[----:B--2---:R-:W-:Y:S05]  /*a780*/  @!P1 BRA `(.L_x_176) ;  /* 0xfffffffc00f09947 */ /* 0x004fea000383ffff */
[----:B------:R-:W-:Y:S05]  /*a790*/  BRA `(.L_x_177) ;  /* 0xffffff9c00387947 */ /* 0x000fea000383ffff */
.L_x_87:
[----:B--2---:R2:W3:Y:S02]  /*a7a0*/  SYNCS.PHASECHK.TRANS64.TRYWAIT P0, [R12+URZ+0x80], R9 ;  /* 0x000080090c0075a7 */ /* 0x0044e400080011ff */
[----:B---3--:R-:W-:Y:S05]  /*a7b0*/  @!P0 NANOSLEEP.SYNCS 0x989680 ;  /* 0x009896800000895d */ /* 0x008fea0003900000 */
[----:B------:R-:W3:Y:S02]  /*a7c0*/  @!P0 SYNCS.PHASECHK.TRANS64 P0, [R12+URZ+0x80], R9 ;  /* 0x000080090c0085a7 */ /* 0x000ee400080010ff */
[----:B---3--:R-:W-:Y:S05]  /*a7d0*/  @!P0 BRA `(.L_x_87) ;  /* 0xfffffffc00f08947 */ /* 0x008fea000383ffff */
[----:B------:R-:W-:Y:S05]  /*a7e0*/  BRA `(.L_x_178) ;  /* 0xffffffa000607947 */ /* 0x000fea000383ffff */
.L_x_90:
[----:B------:R-:W-:Y:S07]  /*a7f0*/  MOV R0, UR21 ;  /* 0x0000001500007c02 */ /* 0x000fee0008000f00 */
.L_x_179:
[----:B--2---:R2:W3:Y:S02]  /*a800*/  SYNCS.PHASECHK.TRANS64.TRYWAIT P2, [R0+URZ+0x78], R11 ;  /* 0x0000780b000075a7 */ /* 0x0044e400080411ff */
[----:B---3--:R-:W-:Y:S05]  /*a810*/  @!P2 NANOSLEEP.SYNCS 0x989680 ;  /* 0x009896800000a95d */ /* 0x008fea0003900000 */
[----:B------:R-:W3:Y:S02]  /*a820*/  @!P2 SYNCS.PHASECHK.TRANS64 P2, [R0+URZ+0x78], R11 ;  /* 0x0000780b0000a5a7 */ /* 0x000ee400080410ff */
[----:B---3--:R-:W-:Y:S05]  /*a830*/  @!P2 BRA `(.L_x_179) ;  /* 0xfffffffc00f0a947 */ /* 0x008fea000383ffff */
[----:B------:R-:W-:Y:S05]  /*a840*/  BRA `(.L_x_89) ;  /* 0xffffffa400c87947 */ /* 0x000fea000383ffff */
.L_x_93:
[----:B--2---:R-:W-:Y:S07]  /*a850*/  MOV R0, UR21 ;  /* 0x0000001500007c02 */ /* 0x004fee0008000f00 */
.L_x_180:
[----:B--2---:R2:W3:Y:S02]  /*a860*/  SYNCS.PHASECHK.TRANS64.TRYWAIT P0, [R0+URZ+0x50], R9 ;  /* 0x00005009000075a7 */ /* 0x0044e400080011ff */
[----:B---3--:R-:W-:Y:S05]  /*a870*/  @!P0 NANOSLEEP.SYNCS 0x989680 ;  /* 0x009896800000895d */ /* 0x008fea0003900000 */
[----:B------:R-:W3:Y:S02]  /*a880*/  @!P0 SYNCS.PHASECHK.TRANS64 P0, [R0+URZ+0x50], R9 ;  /* 0x00005009000085a7 */ /* 0x000ee400080010ff */
[----:B---3--:R-:W-:Y:S05]  /*a890*/  @!P0 BRA `(.L_x_180) ;  /* 0xfffffffc00f08947 */ /* 0x008fea000383ffff */
[----:B------:R-:W-:Y:S05]  /*a8a0*/  BRA `(.L_x_181) ;  /* 0xffffffa800247947 */ /* 0x000fea000383ffff */
.L_x_94:
[----:B------:R-:W-:Y:S07]  /*a8b0*/  MOV R0, UR21 ;  /* 0x0000001500007c02 */ /* 0x000fee0008000f00 */
.L_x_182:
[----:B--2---:R2:W3:Y:S02]  /*a8c0*/  SYNCS.PHASECHK.TRANS64.TRYWAIT P0, [R0+URZ+0x58], R9 ;  /* 0x00005809000075a7 */ /* 0x0044e400080011ff */
[----:B---3--:R-:W-:Y:S05]  /*a8d0*/  @!P0 NANOSLEEP.SYNCS 0x989680 ;  /* 0x009896800000895d */ /* 0x008fea0003900000 */
[----:B------:R-:W3:Y:S02]  /*a8e0*/  @!P0 SYNCS.PHASECHK.TRANS64 P0, [R0+URZ+0x58], R9 ;  /* 0x00005809000085a7 */ /* 0x000ee400080010ff */
[----:B---3--:R-:W-:Y:S05]  /*a8f0*/  @!P0 BRA `(.L_x_182) ;  /* 0xfffffffc00f08947 */ /* 0x008fea000383ffff */
[----:B------:R-:W-:Y:S05]  /*a900*/  BRA `(.L_x_183) ;  /* 0xffffffa800807947 */ /* 0x000fea000383ffff */
.L_x_95:
[----:B------:R-:W-:Y:S07]  /*a910*/  MOV R0, UR21 ;  /* 0x0000001500007c02 */ /* 0x000fee0008000f00 */
.L_x_184:
[----:B--2---:R2:W3:Y:S02]  /*a920*/  SYNCS.PHASECHK.TRANS64.TRYWAIT P0, [R0+URZ+0x60], R9 ;  /* 0x00006009000075a7 */ /* 0x0044e400080011ff */
[----:B---3--:R-:W-:Y:S05]  /*a930*/  @!P0 NANOSLEEP.SYNCS 0x989680 ;  /* 0x009896800000895d */ /* 0x008fea0003900000 */
[----:B------:R-:W3:Y:S02]  /*a940*/  @!P0 SYNCS.PHASECHK.TRANS64 P0, [R0+URZ+0x60], R9 ;  /* 0x00006009000085a7 */ /* 0x000ee400080010ff */
[----:B---3--:R-:W-:Y:S05]  /*a950*/  @!P0 BRA `(.L_x_184) ;  /* 0xfffffffc00f08947 */ /* 0x008fea000383ffff */
[----:B------:R-:W-:Y:S05]  /*a960*/  BRA `(.L_x_185) ;  /* 0xffffffa800dc7947 */ /* 0x000fea000383ffff */
.L_x_96:
[----:B------:R-:W-:Y:S07]  /*a970*/  MOV R0, UR21 ;  /* 0x0000001500007c02 */ /* 0x000fee0008000f00 */
.L_x_186:
[----:B--2---:R2:W3:Y:S02]  /*a980*/  SYNCS.PHASECHK.TRANS64.TRYWAIT P0, [R0+URZ+0x68], R9 ;  /* 0x00006809000075a7 */ /* 0x0044e400080011ff */
[----:B---3--:R-:W-:Y:S05]  /*a990*/  @!P0 NANOSLEEP.SYNCS 0x989680 ;  /* 0x009896800000895d */ /* 0x008fea0003900000 */
[----:B------:R-:W3:Y:S02]  /*a9a0*/  @!P0 SYNCS.PHASECHK.TRANS64 P0, [R0+URZ+0x68], R9 ;  /* 0x00006809000085a7 */ /* 0x000ee400080010ff */
[----:B---3--:R-:W-:Y:S05]  /*a9b0*/  @!P0 BRA `(.L_x_186) ;  /* 0xfffffffc00f08947 */ /* 0x008fea000383ffff */
[----:B------:R-:W-:Y:S05]  /*a9c0*/  BRA `(.L_x_187) ;  /* 0xffffffac00387947 */ /* 0x000fea000383ffff */
.L_x_98:
[----:B------:R-:W-:-:S07]  /*a9d0*/  MOV R0, UR21 ;  /* 0x0000001500007c02 */ /* 0x000fce0008000f00 */
.L_x_188:
[----:B--2---:R2:W4:Y:S02]  /*a9e0*/  SYNCS.PHASECHK.TRANS64.TRYWAIT P0, [R0+URZ+0x50], R3 ;  /* 0x00005003000075a7 */ /* 0x00452400080011ff */
[----:B----4-:R-:W-:Y:S05]  /*a9f0*/  @!P0 NANOSLEEP.SYNCS 0x989680 ;  /* 0x009896800000895d */ /* 0x010fea0003900000 */
[----:B------:R-:W4:Y:S02]  /*aa00*/  @!P0 SYNCS.PHASECHK.TRANS64 P0, [R0+URZ+0x50], R3 ;  /* 0x00005003000085a7 */ /* 0x000f2400080010ff */
[----:B----4-:R-:W-:Y:S05]  /*aa10*/  @!P0 BRA `(.L_x_188) ;  /* 0xfffffffc00f08947 */ /* 0x010fea000383ffff */
[----:B------:R-:W-:Y:S05]  /*aa20*/  BRA `(.L_x_189) ;  /* 0xffffffac00c47947 */ /* 0x000fea000383ffff */
.L_x_99:
[----:B--2---:R-:W-:-:S07]  /*aa30*/  MOV R0, UR21 ;  /* 0x0000001500007c02 */ /* 0x004fce0008000f00 */
.L_x_190:
[----:B--2---:R2:W4:Y:S02]  /*aa40*/  SYNCS.PHASECHK.TRANS64.TRYWAIT P0, [R0+URZ+0x58], R3 ;  /* 0x00005803000075a7 */ /* 0x00452400080011ff */
[----:B----4-:R-:W-:Y:S05]  /*aa50*/  @!P0 NANOSLEEP.SYNCS 0x989680 ;  /* 0x009896800000895d */ /* 0x010fea0003900000 */
[----:B------:R-:W4:Y:S02]  /*aa60*/  @!P0 SYNCS.PHASECHK.TRANS64 P0, [R0+URZ+0x58], R3 ;  /* 0x00005803000085a7 */ /* 0x000f2400080010ff */
[----:B----4-:R-:W-:Y:S05]  /*aa70*/  @!P0 BRA `(.L_x_190) ;  /* 0xfffffffc00f08947 */ /* 0x010fea000383ffff */
[----:B------:R-:W-:Y:S05]  /*aa80*/  BRA `(.L_x_191) ;  /* 0xffffffac00b47947 */ /* 0x000fea000383ffff */
.L_x_100:
[----:B--2---:R-:W-:-:S07]  /*aa90*/  MOV R0, UR21 ;  /* 0x0000001500007c02 */ /* 0x004fce0008000f00 */
.L_x_192:
[----:B--2---:R2:W4:Y:S02]  /*aaa0*/  SYNCS.PHASECHK.TRANS64.TRYWAIT P0, [R0+URZ+0x60], R3 ;  /* 0x00006003000075a7 */ /* 0x00452400080011ff */
[----:B----4-:R-:W-:Y:S05]  /*aab0*/  @!P0 NANOSLEEP.SYNCS 0x989680 ;  /* 0x009896800000895d */ /* 0x010fea0003900000 */
[----:B------:R-:W4:Y:S02]  /*aac0*/  @!P0 SYNCS.PHASECHK.TRANS64 P0, [R0+URZ+0x60], R3 ;  /* 0x00006003000085a7 */ /* 0x000f2400080010ff */
[----:B----4-:R-:W-:Y:S05]  /*aad0*/  @!P0 BRA `(.L_x_192) ;  /* 0xfffffffc00f08947 */ /* 0x010fea000383ffff */
[----:B------:R-:W-:Y:S05]  /*aae0*/  BRA `(.L_x_193) ;  /* 0xffffffac00a47947 */ /* 0x000fea000383ffff */
.L_x_102:
[----:B-1----:R1:W2:Y:S02]  /*aaf0*/  SYNCS.PHASECHK.TRANS64.TRYWAIT P0, [R3+URZ+0x80], R0 ;  /* 0x00008000030075a7 */ /* 0x0022a400080011ff */
[----:B--2---:R-:W-:Y:S05]  /*ab00*/  @!P0 NANOSLEEP.SYNCS 0x989680 ;  /* 0x009896800000895d */ /* 0x004fea0003900000 */
[----:B------:R-:W2:Y:S02]  /*ab10*/  @!P0 SYNCS.PHASECHK.TRANS64 P0, [R3+URZ+0x80], R0 ;  /* 0x00008000030085a7 */ /* 0x000ea400080010ff */
[----:B--2---:R-:W-:Y:S05]  /*ab20*/  @!P0 BRA `(.L_x_102) ;  /* 0xfffffffc00f08947 */ /* 0x004fea000383ffff */
[----:B------:R-:W-:Y:S05]  /*ab30*/  BRA `(.L_x_194) ;  /* 0xffffffb000787947 */ /* 0x000fea000383ffff */
.L_x_113:
[----:B-1----:R-:W-:Y:S04]  /*ab40*/  MOV R2, UR43 ;  /* 0x0000002b00027c02 */ /* 0x002fe80008000f00 */
[----:B------:R1:W2:Y:S03]  /*ab50*/  SYNCS.PHASECHK.TRANS64.TRYWAIT P1, [R2+URZ+0x30], R3 ;  /* 0x00003003020075a7 */ /* 0x0002a600080211ff */
[----:B--2---:R-:W-:Y:S05]  /*ab60*/  @!P1 NANOSLEEP.SYNCS 0x989680 ;  /* 0x009896800000995d */ /* 0x004fea0003900000 */
[----:B------:R-:W2:Y:S02]  /*ab70*/  @!P1 SYNCS.PHASECHK.TRANS64 P1, [R2+URZ+0x30], R3 ;  /* 0x00003003020095a7 */ /* 0x000ea400080210ff */
[----:B--2---:R-:W-:Y:S05]  /*ab80*/  @!P1 BRA `(.L_x_113) ;  /* 0xfffffffc00ec9947 */ /* 0x004fea000383ffff */
[----:B------:R-:W-:Y:S05]  /*ab90*/  BRA `(.L_x_112) ;  /* 0xffffffbc00e87947 */ /* 0x000fea000383ffff */
.L_x_115:
[----:B-1----:R1:W4:Y:S02]  /*aba0*/  SYNCS.PHASECHK.TRANS64.TRYWAIT P0, [R99+URZ+0xa0], R0 ;  /* 0x0000a000630075a7 */ /* 0x00232400080011ff */
[----:B----4-:R-:W-:Y:S05]  /*abb0*/  @!P0 NANOSLEEP.SYNCS 0x989680 ;  /* 0x009896800000895d */ /* 0x010fea0003900000 */
[----:B------:R-:W4:Y:S02]  /*abc0*/  @!P0 SYNCS.PHASECHK.TRANS64 P0, [R99+URZ+0xa0], R0 ;  /* 0x0000a000630085a7 */ /* 0x000f2400080010ff */
[----:B----4-:R-:W-:Y:S05]  /*abd0*/  @!P0 BRA `(.L_x_115) ;  /* 0xfffffffc00f08947 */ /* 0x010fea000383ffff */
[----:B------:R-:W-:Y:S05]  /*abe0*/  BRA `(.L_x_114) ;  /* 0xffffffc000107947 */ /* 0x000fea000383ffff */
.L_x_124:
[----:B---3--:R3:W4:Y:S02]  /*abf0*/  SYNCS.PHASECHK.TRANS64.TRYWAIT P0, [R3+URZ+0x30], R0 ;  /* 0x00003000030075a7 */ /* 0x00872400080011ff */
[----:B----4-:R-:W-:Y:S05]  /*ac00*/  @!P0 NANOSLEEP.SYNCS 0x989680 ;  /* 0x009896800000895d */ /* 0x010fea0003900000 */
[----:B------:R-:W4:Y:S02]  /*ac10*/  @!P0 SYNCS.PHASECHK.TRANS64 P0, [R3+URZ+0x30], R0 ;  /* 0x00003000030085a7 */ /* 0x000f2400080010ff */
[----:B----4-:R-:W-:Y:S05]  /*ac20*/  @!P0 BRA `(.L_x_124) ;  /* 0xfffffffc00f08947 */ /* 0x010fea000383ffff */
[----:B------:R-:W-:Y:S05]  /*ac30*/  BRA `(.L_x_123) ;  /* 0xffffffcc00007947 */ /* 0x000fea000383ffff */
.L_x_132:
[----:B---3--:R3:W4:Y:S02]  /*ac40*/  SYNCS.PHASECHK.TRANS64.TRYWAIT P0, [R62+URZ+0x30], R5 ;  /* 0x000030053e0075a7 */ /* 0x00872400080011ff */
[----:B----4-:R-:W-:Y:S05]  /*ac50*/  @!P0 NANOSLEEP.SYNCS 0x989680 ;  /* 0x009896800000895d */ /* 0x010fea0003900000 */
[----:B------:R-:W4:Y:S02]  /*ac60*/  @!P0 SYNCS.PHASECHK.TRANS64 P0, [R62+URZ+0x30], R5 ;  /* 0x000030053e0085a7 */ /* 0x000f2400080010ff */
[----:B----4-:R-:W-:Y:S05]  /*ac70*/  @!P0 BRA `(.L_x_132) ;  /* 0xfffffffc00f08947 */ /* 0x010fea000383ffff */
[----:B------:R-:W-:Y:S05]  /*ac80*/  BRA `(.L_x_131) ;  /* 0xffffffd800187947 */ /* 0x000fea000383ffff */
.L_x_140:
[----:B---3--:R3:W4:Y:S02]  /*ac90*/  SYNCS.PHASECHK.TRANS64.TRYWAIT P0, [R62+URZ+0x30], R5 ;  /* 0x000030053e0075a7 */ /* 0x00872400080011ff */
[----:B----4-:R-:W-:Y:S05]  /*aca0*/  @!P0 NANOSLEEP.SYNCS 0x989680 ;  /* 0x009896800000895d */ /* 0x010fea0003900000 */
[----:B------:R-:W4:Y:S02]  /*acb0*/  @!P0 SYNCS.PHASECHK.TRANS64 P0, [R62+URZ+0x30], R5 ;  /* 0x000030053e0085a7 */ /* 0x000f2400080010ff */
[----:B----4-:R-:W-:Y:S05]  /*acc0*/  @!P0 BRA `(.L_x_140) ;  /* 0xfffffffc00f08947 */ /* 0x010fea000383ffff */
[----:B------:R-:W-:Y:S05]  /*acd0*/  BRA `(.L_x_139) ;  /* 0xffffffe400307947 */ /* 0x000fea000383ffff */
        .weak           $__internal_0_$__cuda_sm10x_tcgen05_guardrail_trap_col_being_dealloced_not_returned_by_alloc
        .type           $__internal_0_$__cuda_sm10x_tcgen05_guardrail_trap_col_being_dealloced_not_returned_by_alloc,@function
        .size           $__internal_0_$__cuda_sm10x_tcgen05_guardrail_trap_col_being_dealloced_not_returned_by_alloc,($__internal_1_$__cuda_sm10x_tcgen05_guardrail_trap_phase_invalid_during_alloc - $__internal_0_$__cuda_sm10x_tcgen05_guardrail_trap_col_being_dealloced_not_returned_by_alloc)
$__internal_0_$__cuda_sm10x_tcgen05_guardrail_trap_col_being_dealloced_not_returned_by_alloc:
[----:B------:R-:W-:Y:S05]  /*ace0*/  BPT.TRAP 0x1 ;  /* 0x000000040000795c */ /* 0x000fea0000300000 */
[----:B------:R-:W-:-:S04]  /*acf0*/  HFMA2 R3, -RZ, RZ, 0, 0 ;  /* 0x00000000ff037431 */ /* 0x000fc800000001ff */
[----:B------:R-:W-:Y:S05]  /*ad00*/  RET.REL.NODEC R2 `(_ZN7cutlass13device_kernelINS_4gemm6kernel13GemmUniversalIN4cute5tupleIJiiiiEEENS1_10collective13CollectiveMmaINS1_35MainloopSm100TmaUmmaWarpSpecializedILi3ELi2ELi4ENS5_IJNS4_1CILi2EEESB_NSA_ILi1EEEEEEEENS5_IJNSA_ILi128EEENSA_ILi256EEESF_EEENS_10bfloat16_tENS5_IJlSC_lEEESI_SJ_NS4_8TiledMMAINS4_8MMA_AtomIJNS4_26SM100_MMA_F16BF16_2x1SM_SSISI_SI_fLi128ELi256ELNS4_4UMMA5MajorE0ELSO_0ELNSN_7ScaleInE0ELSP_0EEEEEENS4_6LayoutINS5_IJSC_SC_SC_EEENS5_IJNSA_ILi0EEESU_SU_EEEEENS5_IJNS4_10UnderscoreESX_SX_EEEEENS4_28SM100_TMA_2SM_LOAD_MULTICASTENS4_14ComposedLayoutINS4_7SwizzleILi3ELi4ELi3EEENS4_18smem_ptr_flag_bitsILi16EEENSS_INS5_IJNSA_ILi8EEENSA_ILi64EEEEEENS5_IJS17_SC_EEEEEEEvNS4_8identityENS4_18SM100_TMA_2SM_LOADES1B_vS1C_EENS_8epilogue10collective18CollectiveEpilogueINS1F_23Sm100TmaWarpSpecializedILi4ELi2ELi32ELb1ELb0EEEJNS5_IJS17_SG_SF_EEENS5_IJNSS_IS17_SC_EENSS_INS5_IJNSA_ILi32EEESB_EEENS5_IJSC_SF_EEEEEEEESI_SJ_SI_SJ_NS1F_6fusion15FusionCallbacksIS1J_NS1R_17LinearCombinationISI_fSI_fLNS_15FloatRoundStyleE2EEES1K_S1Q_JEEENS4_5SM1004TMEM4LOAD26SM100_TMEM_LOAD_32dp32b32xENS4_13SM90_TMA_LOADENS11_INS12_ILi2ELi4ELi3EEES15_NSS_INS5_IJS16_S1M_EEENS5_IJS1M_SC_EEEEEEENS4_39AutoVectorizingCopyWithAssumedAlignmentILi128EEENS4_14SM90_TMA_STOREES26_S28_S28_EEEvvEEEEvNT_6ParamsE) ;  /* 0xffffff5002bc7950 */ /* 0x000fea0003c3ffff */
        .weak           $__internal_1_$__cuda_sm10x_tcgen05_guardrail_trap_phase_invalid_during_alloc
        .type           $__internal_1_$__cuda_sm10x_tcgen05_guardrail_trap_phase_invalid_during_alloc,@function
        .size           $__internal_1_$__cuda_sm10x_tcgen05_guardrail_trap_phase_invalid_during_alloc,($__internal_2_$__cuda_sm10x_tcgen05_guardrail_trap_unallocated_columns_being_dealloced - $__internal_1_$__cuda_sm10x_tcgen05_guardrail_trap_phase_invalid_during_alloc)
$__internal_1_$__cuda_sm10x_tcgen05_guardrail_trap_phase_invalid_during_alloc:
[----:B------:R-:W-:Y:S05]  /*ad10*/  BPT.TRAP 0x1 ;  /* 0x000000040000795c */ /* 0x000fea0000300000 */
[----:B------:R-:W-:-:S04]  /*ad20*/  MOV R5, 0x0 ;  /* 0x0000000000057802 */ /* 0x000fc80000000f00 */
[----:B------:R-:W-:Y:S05]  /*ad30*/  RET.REL.NODEC R4 `(_ZN7cutlass13device_kernelINS_4gemm6kernel13GemmUniversalIN4cute5tupleIJiiiiEEENS1_10collective13CollectiveMmaINS1_35MainloopSm100TmaUmmaWarpSpecializedILi3ELi2ELi4ENS5_IJNS4_1CILi2EEESB_NSA_ILi1EEEEEEEENS5_IJNSA_ILi128EEENSA_ILi256EEESF_EEENS_10bfloat16_tENS5_IJlSC_lEEESI_SJ_NS4_8TiledMMAINS4_8MMA_AtomIJNS4_26SM100_MMA_F16BF16_2x1SM_SSISI_SI_fLi128ELi256ELNS4_4UMMA5MajorE0ELSO_0ELNSN_7ScaleInE0ELSP_0EEEEEENS4_6LayoutINS5_IJSC_SC_SC_EEENS5_IJNSA_ILi0EEESU_SU_EEEEENS5_IJNS4_10UnderscoreESX_SX_EEEEENS4_28SM100_TMA_2SM_LOAD_MULTICASTENS4_14ComposedLayoutINS4_7SwizzleILi3ELi4ELi3EEENS4_18smem_ptr_flag_bitsILi16EEENSS_INS5_IJNSA_ILi8EEENSA_ILi64EEEEEENS5_IJS17_SC_EEEEEEEvNS4_8identityENS4_18SM100_TMA_2SM_LOADES1B_vS1C_EENS_8epilogue10collective18CollectiveEpilogueINS1F_23Sm100TmaWarpSpecializedILi4ELi2ELi32ELb1ELb0EEEJNS5_IJS17_SG_SF_EEENS5_IJNSS_IS17_SC_EENSS_INS5_IJNSA_ILi32EEESB_EEENS5_IJSC_SF_EEEEEEEESI_SJ_SI_SJ_NS1F_6fusion15FusionCallbacksIS1J_NS1R_17LinearCombinationISI_fSI_fLNS_15FloatRoundStyleE2EEES1K_S1Q_JEEENS4_5SM1004TMEM4LOAD26SM100_TMEM_LOAD_32dp32b32xENS4_13SM90_TMA_LOADENS11_INS12_ILi2ELi4ELi3EEES15_NSS_INS5_IJS16_S1M_EEENS5_IJS1M_SC_EEEEEEENS4_39AutoVectorizingCopyWithAssumedAlignmentILi128EEENS4_14SM90_TMA_STOREES26_S28_S28_EEEvvEEEEvNT_6ParamsE) ;  /* 0xffffff5004b07950 */ /* 0x000fea0003c3ffff */
        .weak           $__internal_2_$__cuda_sm10x_tcgen05_guardrail_trap_unallocated_columns_being_dealloced
        .type           $__internal_2_$__cuda_sm10x_tcgen05_guardrail_trap_unallocated_columns_being_dealloced,@function
        .size           $__internal_2_$__cuda_sm10x_tcgen05_guardrail_trap_unallocated_columns_being_dealloced,(.L_x_196 - $__internal_2_$__cuda_sm10x_tcgen05_guardrail_trap_unallocated_columns_being_dealloced)
$__internal_2_$__cuda_sm10x_tcgen05_guardrail_trap_unallocated_columns_being_dealloced:
[----:B------:R-:W-:Y:S05]  /*ad40*/  BPT.TRAP 0x1 ;  /* 0x000000040000795c */ /* 0x000fea0000300000 */
[----:B------:R-:W-:-:S04]  /*ad50*/  HFMA2 R3, -RZ, RZ, 0, 0 ;  /* 0x00000000ff037431 */ /* 0x000fc800000001ff */
[----:B------:R-:W-:Y:S05]  /*ad60*/  RET.REL.NODEC R2 `(_ZN7cutlass13device_kernelINS_4gemm6kernel13GemmUniversalIN4cute5tupleIJiiiiEEENS1_10collective13CollectiveMmaINS1_35MainloopSm100TmaUmmaWarpSpecializedILi3ELi2ELi4ENS5_IJNS4_1CILi2EEESB_NSA_ILi1EEEEEEEENS5_IJNSA_ILi128EEENSA_ILi256EEESF_EEENS_10bfloat16_tENS5_IJlSC_lEEESI_SJ_NS4_8TiledMMAINS4_8MMA_AtomIJNS4_26SM100_MMA_F16BF16_2x1SM_SSISI_SI_fLi128ELi256ELNS4_4UMMA5MajorE0ELSO_0ELNSN_7ScaleInE0ELSP_0EEEEEENS4_6LayoutINS5_IJSC_SC_SC_EEENS5_IJNSA_ILi0EEESU_SU_EEEEENS5_IJNS4_10UnderscoreESX_SX_EEEEENS4_28SM100_TMA_2SM_LOAD_MULTICASTENS4_14ComposedLayoutINS4_7SwizzleILi3ELi4ELi3EEENS4_18smem_ptr_flag_bitsILi16EEENSS_INS5_IJNSA_ILi8EEENSA_ILi64EEEEEENS5_IJS17_SC_EEEEEEEvNS4_8identityENS4_18SM100_TMA_2SM_LOADES1B_vS1C_EENS_8epilogue10collective18CollectiveEpilogueINS1F_23Sm100TmaWarpSpecializedILi4ELi2ELi32ELb1ELb0EEEJNS5_IJS17_SG_SF_EEENS5_IJNSS_IS17_SC_EENSS_INS5_IJNSA_ILi32EEESB_EEENS5_IJSC_SF_EEEEEEEESI_SJ_SI_SJ_NS1F_6fusion15FusionCallbacksIS1J_NS1R_17LinearCombinationISI_fSI_fLNS_15FloatRoundStyleE2EEES1K_S1Q_JEEENS4_5SM1004TMEM4LOAD26SM100_TMEM_LOAD_32dp32b32xENS4_13SM90_TMA_LOADENS11_INS12_ILi2ELi4ELi3EEES15_NSS_INS5_IJS16_S1M_EEENS5_IJS1M_SC_EEEEEEENS4_39AutoVectorizingCopyWithAssumedAlignmentILi128EEENS4_14SM90_TMA_STOREES26_S28_S28_EEEvvEEEEvNT_6ParamsE) ;  /* 0xffffff5002a47950 */ /* 0x000fea0003c3ffff */
.L_x_195:
[----:B------:R-:W-:-:S00]  /*ad70*/  BRA `(.L_x_195) ;  /* 0xfffffffc00fc7947 */ /* 0x000fc0000383ffff */
[----:B------:R-:W-:-:S00]  /*ad80*/  NOP ;  /* 0x0000000000007918 */ /* 0x000fc00000000000 */
[----:B------:R-:W-:-:S00]  /*ad90*/  NOP ;  /* 0x0000000000007918 */ /* 0x000fc00000000000 */
[----:B------:R-:W-:-:S00]  /*ada0*/  NOP ;  /* 0x0000000000007918 */ /* 0x000fc00000000000 */
[----:B------:R-:W-:-:S00]  /*adb0*/  NOP ;  /* 0x0000000000007918 */ /* 0x000fc00000000000 */
[----:B------:R-:W-:-:S00]  /*adc0*/  NOP ;  /* 0x0000000000007918 */ /* 0x000fc00000000000 */
[----:B------:R-:W-:-:S00]  /*add0*/  NOP ;  /* 0x0000000000007918 */ /* 0x000fc00000000000 */
[----:B------:R-:W-:-:S00]  /*ade0*/  NOP ;  /* 0x0000000000007918 */ /* 0x000fc00000000000 */
[----:B------:R-:W-:-:S00]  /*adf0*/  NOP ;  /* 0x0000000000007918 */ /* 0x000fc00000000000 */
.L_x_196:


//--------------------- .nv.global.init           --------------------------
	.section	.nv.global.init,"aw",@progbits
.nv.global.init:
	.type		$str$27,@object
	.size		$str$27,($str$28 - $str$27)
$str$27:
        /*0000*/ 	.byte	0x28, 0x61, 0x64, 0x64, 0x72, 0x65, 0x73, 0x73, 0x20, 0x26, 0x20, 0x6d, 0x61, 0x73, 0x6b, 0x29
        /*0010*/ 	.byte	0x20, 0x3d, 0x3d, 0x20, 0x30, 0x00
	.type		$str$28,@object
	.size		$str$28,($str$26 - $str$28)
$str$28:
        /*0016*/ 	.byte	0x2f, 0x74, 0x6d, 0x70, 0x2f, 0x63, 0x75, 0x74, 0x6c, 0x61, 0x73, 0x73, 0x5f, 0x73, 0x77, 0x65
        /*0026*/ 	.byte	0x65, 0x70, 0x5f, 0x73, 0x72, 0x63, 0x2f, 0x69, 0x6e, 0x63, 0x6c, 0x75, 0x64, 0x65, 0x2f, 0x63
        /*0036*/ 	.byte	0x75, 0x74, 0x65, 0x2f, 0x70, 0x6f, 0x69, 0x6e, 0x74, 0x65, 0x72, 0x5f, 0x66, 0x6c, 0x61, 0x67
        /*0046*/ 	.byte	0x67, 0x65, 0x64, 0x2e, 0x68, 0x70, 0x70, 0x00
	.type		$str$26,@object
	.size		$str$26,($str$25 - $str$26)
$str$26:
        /*004e*/ 	.byte	0x2f, 0x74, 0x6d, 0x70, 0x2f, 0x63, 0x75, 0x74, 0x6c, 0x61, 0x73, 0x73, 0x5f, 0x73, 0x77, 0x65
        /*005e*/ 	.byte	0x65, 0x70, 0x5f, 0x73, 0x72, 0x63, 0x2f, 0x69, 0x6e, 0x63, 0x6c, 0x75, 0x64, 0x65, 0x2f, 0x63
        /*006e*/ 	.byte	0x75, 0x74, 0x65, 0x2f, 0x61, 0x74, 0x6f, 0x6d, 0x2f, 0x63, 0x6f, 0x70, 0x79, 0x5f, 0x74, 0x72
        /*007e*/ 	.byte	0x61, 0x69, 0x74, 0x73, 0x5f, 0x73, 0x6d, 0x31, 0x30, 0x30, 0x2e, 0x68, 0x70, 0x70, 0x00
	.type		$str$25,@object
	.size		$str$25,(__unnamed_1 - $str$25)
$str$25:
        /*008d*/ 	.byte	0x28, 0x28, 0x75, 0x69, 0x6e, 0x74, 0x33, 0x32, 0x5f, 0x74, 0x28, 0x74, 0x68, 0x72, 0x65, 0x61
        /*009d*/ 	.byte	0x64, 0x49, 0x64, 0x78, 0x2e, 0x78, 0x29, 0x20, 0x2f, 0x20, 0x33, 0x32, 0x29, 0x20, 0x25, 0x20
        /*00ad*/ 	.byte	0x34, 0x29, 0x20, 0x3d, 0x3d, 0x20, 0x28, 0x28, 0x28, 0x74, 0x6d, 0x65, 0x6d, 0x5f, 0x61, 0x64
        /*00bd*/ 	.byte	0x64, 0x72, 0x20, 0x3e, 0x3e, 0x20, 0x31, 0x36, 0x29, 0x20, 0x2f, 0x20, 0x33, 0x32, 0x29, 0x20
        /*00cd*/ 	.byte	0x25, 0x20, 0x34, 0x29, 0x00
	.type		__unnamed_1,@object
	.size		__unnamed_1,(__unnamed_2 - __unnamed_1)
__unnamed_1:
        /*00d2*/ 	.byte	0x61, 0x75, 0x74, 0x6f, 0x20, 0x63, 0x75, 0x74, 0x65, 0x3a, 0x3a, 0x61, 0x73, 0x5f, 0x70, 0x6f
        /* <DEDUP_REMOVED lines=24> */
        /*0262*/ 	.byte	0x43, 0x3c, 0x34, 0x30, 0x39, 0x36, 0x3e, 0x3e, 0x3e, 0x3e, 0x5d, 0x00
	.type		__unnamed_2,@object
	.size		__unnamed_2,(.L_2 - __unnamed_2)
__unnamed_2:
        /* <DEDUP_REMOVED lines=42> */
        /*050e*/ 	.byte	0x3e, 0x3e, 0x5d, 0x00
.L_2:


//--------------------- .nv.shared._ZN7cutlass13device_kernelINS_4gemm6kernel13GemmUniversalIN4cute5tupleIJiiiiEEENS1_10collective13CollectiveMmaINS1_35MainloopSm100TmaUmmaWarpSpecializedILi3ELi2ELi4ENS5_IJNS4_1CILi2EEESB_NSA_ILi1EEEEEEEENS5_IJNSA_ILi128EEENSA_ILi256EEESF_EEENS_10bfloat16_tENS5_IJlSC_lEEESI_SJ_NS4_8TiledMMAINS4_8MMA_AtomIJNS4_26SM100_MMA_F16BF16_2x1SM_SSISI_SI_fLi128ELi256ELNS4_4UMMA5MajorE0ELSO_0ELNSN_7ScaleInE0ELSP_0EEEEEENS4_6LayoutINS5_IJSC_SC_SC_EEENS5_IJNSA_ILi0EEESU_SU_EEEEENS5_IJNS4_10UnderscoreESX_SX_EEEEENS4_28SM100_TMA_2SM_LOAD_MULTICASTENS4_14ComposedLayoutINS4_7SwizzleILi3ELi4ELi3EEENS4_18smem_ptr_flag_bitsILi16EEENSS_INS5_IJNSA_ILi8EEENSA_ILi64EEEEEENS5_IJS17_SC_EEEEEEEvNS4_8identityENS4_18SM100_TMA_2SM_LOADES1B_vS1C_EENS_8epilogue10collective18CollectiveEpilogueINS1F_23Sm100TmaWarpSpecializedILi4ELi2ELi32ELb1ELb0EEEJNS5_IJS17_SG_SF_EEENS5_IJNSS_IS17_SC_EENSS_INS5_IJNSA_ILi32EEESB_EEENS5_IJSC_SF_EEEEEEEESI_SJ_SI_SJ_NS1F_6fusion15FusionCallbacksIS1J_NS1R_17LinearCombinationISI_fSI_fLNS_15FloatRoundStyleE2EEES1K_S1Q_JEEENS4_5SM1004TMEM4LOAD26SM100_TMEM_LOAD_32dp32b32xENS4_13SM90_TMA_LOADENS11_INS12_ILi2ELi4ELi3EEES15_NSS_INS5_IJS16_S1M_EEENS5_IJS1M_SC_EEEEEEENS4_39AutoVectorizingCopyWithAssumedAlignmentILi128EEENS4_14SM90_TMA_STOREES26_S28_S28_EEEvvEEEEvNT_6ParamsE --------------------------
	.section	.nv.shared._ZN7cutlass13device_kernelINS_4gemm6kernel13GemmUniversalIN4cute5tupleIJiiiiEEENS1_10collective13CollectiveMmaINS1_35MainloopSm100TmaUmmaWarpSpecializedILi3ELi2ELi4ENS5_IJNS4_1CILi2EEESB_NSA_ILi1EEEEEEEENS5_IJNSA_ILi128EEENSA_ILi256EEESF_EEENS_10bfloat16_tENS5_IJlSC_lEEESI_SJ_NS4_8TiledMMAINS4_8MMA_AtomIJNS4_26SM100_MMA_F16BF16_2x1SM_SSISI_SI_fLi128ELi256ELNS4_4UMMA5MajorE0ELSO_0ELNSN_7ScaleInE0ELSP_0EEEEEENS4_6LayoutINS5_IJSC_SC_SC_EEENS5_IJNSA_ILi0EEESU_SU_EEEEENS5_IJNS4_10UnderscoreESX_SX_EEEEENS4_28SM100_TMA_2SM_LOAD_MULTICASTENS4_14ComposedLayoutINS4_7SwizzleILi3ELi4ELi3EEENS4_18smem_ptr_flag_bitsILi16EEENSS_INS5_IJNSA_ILi8EEENSA_ILi64EEEEEENS5_IJS17_SC_EEEEEEEvNS4_8identityENS4_18SM100_TMA_2SM_LOADES1B_vS1C_EENS_8epilogue10collective18CollectiveEpilogueINS1F_23Sm100TmaWarpSpecializedILi4ELi2ELi32ELb1ELb0EEEJNS5_IJS17_SG_SF_EEENS5_IJNSS_IS17_SC_EENSS_INS5_IJNSA_ILi32EEESB_EEENS5_IJSC_SF_EEEEEEEESI_SJ_SI_SJ_NS1F_6fusion15FusionCallbacksIS1J_NS1R_17LinearCombinationISI_fSI_fLNS_15FloatRoundStyleE2EEES1K_S1Q_JEEENS4_5SM1004TMEM4LOAD26SM100_TMEM_LOAD_32dp32b32xENS4_13SM90_TMA_LOADENS11_INS12_ILi2ELi4ELi3EEES15_NSS_INS5_IJS16_S1M_EEENS5_IJS1M_SC_EEEEEEENS4_39AutoVectorizingCopyWithAssumedAlignmentILi128EEENS4_14SM90_TMA_STOREES26_S28_S28_EEEvvEEEEvNT_6ParamsE,"aw",@nobits
	.sectionflags	@""
	.align	16
	.zero		1024


//--------------------- .nv.shared.reserved.0     --------------------------
	.section	.nv.shared.reserved.0,"aw",@nobits
	.weak		__nv_reservedSMEM_offset_0_alias
	.size		__nv_reservedSMEM_offset_0_alias, 0, 64
	.other		__nv_reservedSMEM_offset_0_alias,@"STO_CUDA_RESERVED_SHARED STV_DEFAULT"
__nv_reservedSMEM_offset_0_alias:
	.zero		0
.nv.shared.reserved.0:
	.zero		64
	.weak		__nv_reservedSMEM_tcgen05_partition
	.type		__nv_reservedSMEM_tcgen05_partition,@object
	.size		__nv_reservedSMEM_tcgen05_partition,(.L_0 - __nv_reservedSMEM_tcgen05_partition)
__nv_reservedSMEM_tcgen05_partition:
	.zero		32
.L_0:


//--------------------- .nv.global                --------------------------
	.section	.nv.global,"aw",@nobits
.nv.global:
	.type		_ZN39_INTERNAL_f3067965_4_k_cu_c942bb15_81234cute1_E,@object
	.size		_ZN39_INTERNAL_f3067965_4_k_cu_c942bb15_81234cute1_E,(_ZN39_INTERNAL_f3067965_4_k_cu_c942bb15_81234cuda3std3__45__cpo6cbeginE - _ZN39_INTERNAL_f3067965_4_k_cu_c942bb15_81234cute1_E)
_ZN39_INTERNAL_f3067965_4_k_cu_c942bb15_81234cute1_E:
	.zero		1
	.type		_ZN39_INTERNAL_f3067965_4_k_cu_c942bb15_81234cuda3std3__45__cpo6cbeginE,@object
	.size		_ZN39_INTERNAL_f3067965_4_k_cu_c942bb15_81234cuda3std3__45__cpo6cbeginE,(_ZN39_INTERNAL_f3067965_4_k_cu_c942bb15_81234cuda3std3__48in_placeE - _ZN39_INTERNAL_f3067965_4_k_cu_c942bb15_81234cuda3std3__45__cpo6cbeginE)
_ZN39_INTERNAL_f3067965_4_k_cu_c942bb15_81234cuda3std3__45__cpo6cbeginE:
	.zero		1
	.type		_ZN39_INTERNAL_f3067965_4_k_cu_c942bb15_81234cuda3std3__48in_placeE,@object
	.size		_ZN39_INTERNAL_f3067965_4_k_cu_c942bb15_81234cuda3std3__48in_placeE,(_ZN39_INTERNAL_f3067965_4_k_cu_c942bb15_81234cuda3std6ranges3__45__cpo9iter_moveE - _ZN39_INTERNAL_f3067965_4_k_cu_c942bb15_81234cuda3std3__48in_placeE)
_ZN39_INTERNAL_f3067965_4_k_cu_c942bb15_81234cuda3std3__48in_placeE:
	.zero		1
	.type		_ZN39_INTERNAL_f3067965_4_k_cu_c942bb15_81234cuda3std6ranges3__45__cpo9iter_moveE,@object
	.size		_ZN39_INTERNAL_f3067965_4_k_cu_c942bb15_81234cuda3std6ranges3__45__cpo9iter_moveE,(_ZN39_INTERNAL_f3067965_4_k_cu_c942bb15_81234cuda3std3__45__cpo5beginE - _ZN39_INTERNAL_f3067965_4_k_cu_c942bb15_81234cuda3std6ranges3__45__cpo9iter_moveE)
_ZN39_INTERNAL_f3067965_4_k_cu_c942bb15_81234cuda3std6ranges3__45__cpo9iter_moveE:
	.zero		1
	.type		_ZN39_INTERNAL_f3067965_4_k_cu_c942bb15_81234cuda3std3__45__cpo5beginE,@object
	.size		_ZN39_INTERNAL_f3067965_4_k_cu_c942bb15_81234cuda3std3__45__cpo5beginE,(_ZN39_INTERNAL_f3067965_4_k_cu_c942bb15_81234cuda3std3__441_GLOBAL__N__f3067965_4_k_cu_c942bb15_81236ignoreE - _ZN39_INTERNAL_f3067965_4_k_cu_c942bb15_81234cuda3std3__45__cpo5beginE)
_ZN39_INTERNAL_f3067965_4_k_cu_c942bb15_81234cuda3std3__45__cpo5beginE:
	.zero		1
	.type		_ZN39_INTERNAL_f3067965_4_k_cu_c942bb15_81234cuda3std3__441_GLOBAL__N__f3067965_4_k_cu_c942bb15_81236ignoreE,@object
	.size		_ZN39_INTERNAL_f3067965_4_k_cu_c942bb15_81234cuda3std3__441_GLOBAL__N__f3067965_4_k_cu_c942bb15_81236ignoreE,(_ZN39_INTERNAL_f3067965_4_k_cu_c942bb15_81234cute7productE - _ZN39_INTERNAL_f3067965_4_k_cu_c942bb15_81234cuda3std3__441_GLOBAL__N__f3067965_4_k_cu_c942bb15_81236ignoreE)
_ZN39_INTERNAL_f3067965_4_k_cu_c942bb15_81234cuda3std3__441_GLOBAL__N__f3067965_4_k_cu_c942bb15_81236ignoreE:
	.zero		1
	.type		_ZN39_INTERNAL_f3067965_4_k_cu_c942bb15_81234cute7productE,@object
	.size		_ZN39_INTERNAL_f3067965_4_k_cu_c942bb15_81234cute7productE,(_ZN39_INTERNAL_f3067965_4_k_cu_c942bb15_81234cuda3std3__45__cpo3endE - _ZN39_INTERNAL_f3067965_4_k_cu_c942bb15_81234cute7productE)
_ZN39_INTERNAL_f3067965_4_k_cu_c942bb15_81234cute7productE:
	.zero		1
	.type		_ZN39_INTERNAL_f3067965_4_k_cu_c942bb15_81234cuda3std3__45__cpo3endE,@object
	.size		_ZN39_INTERNAL_f3067965_4_k_cu_c942bb15_81234cuda3std3__45__cpo3endE,(_ZN39_INTERNAL_f3067965_4_k_cu_c942bb15_81234cuda3std3__419piecewise_constructE - _ZN39_INTERNAL_f3067965_4_k_cu_c942bb15_81234cuda3std3__45__cpo3endE)
_ZN39_INTERNAL_f3067965_4_k_cu_c942bb15_81234cuda3std3__45__cpo3endE:
	.zero		1
	.type		_ZN39_INTERNAL_f3067965_4_k_cu_c942bb15_81234cuda3std3__419piecewise_constructE,@object
	.size		_ZN39_INTERNAL_f3067965_4_k_cu_c942bb15_81234cuda3std3__419piecewise_constructE,(_ZN39_INTERNAL_f3067965_4_k_cu_c942bb15_81234cuda3std3__45__cpo4cendE - _ZN39_INTERNAL_f3067965_4_k_cu_c942bb15_81234cuda3std3__419piecewise_constructE)
_ZN39_INTERNAL_f3067965_4_k_cu_c942bb15_81234cuda3std3__419piecewise_constructE:
	.zero		1
	.type		_ZN39_INTERNAL_f3067965_4_k_cu_c942bb15_81234cuda3std3__45__cpo4cendE,@object
	.size		_ZN39_INTERNAL_f3067965_4_k_cu_c942bb15_81234cuda3std3__45__cpo4cendE,(_ZN39_INTERNAL_f3067965_4_k_cu_c942bb15_81234cuda3std6ranges3__45__cpo4swapE - _ZN39_INTERNAL_f3067965_4_k_cu_c942bb15_81234cuda3std3__45__cpo4cendE)
_ZN39_INTERNAL_f3067965_4_k_cu_c942bb15_81234cuda3std3__45__cpo4cendE:
	.zero		1
	.type		_ZN39_INTERNAL_f3067965_4_k_cu_c942bb15_81234cuda3std6ranges3__45__cpo4swapE,@object
	.size		_ZN39_INTERNAL_f3067965_4_k_cu_c942bb15_81234cuda3std6ranges3__45__cpo4swapE,(.L_10 - _ZN39_INTERNAL_f3067965_4_k_cu_c942bb15_81234cuda3std6ranges3__45__cpo4swapE)
_ZN39_INTERNAL_f3067965_4_k_cu_c942bb15_81234cuda3std6ranges3__45__cpo4swapE:
	.zero		1
.L_10:


//--------------------- .nv.constant0._ZN7cutlass13device_kernelINS_4gemm6kernel13GemmUniversalIN4cute5tupleIJiiiiEEENS1_10collective13CollectiveMmaINS1_35MainloopSm100TmaUmmaWarpSpecializedILi3ELi2ELi4ENS5_IJNS4_1CILi2EEESB_NSA_ILi1EEEEEEEENS5_IJNSA_ILi128EEENSA_ILi256EEESF_EEENS_10bfloat16_tENS5_IJlSC_lEEESI_SJ_NS4_8TiledMMAINS4_8MMA_AtomIJNS4_26SM100_MMA_F16BF16_2x1SM_SSISI_SI_fLi128ELi256ELNS4_4UMMA5MajorE0ELSO_0ELNSN_7ScaleInE0ELSP_0EEEEEENS4_6LayoutINS5_IJSC_SC_SC_EEENS5_IJNSA_ILi0EEESU_SU_EEEEENS5_IJNS4_10UnderscoreESX_SX_EEEEENS4_28SM100_TMA_2SM_LOAD_MULTICASTENS4_14ComposedLayoutINS4_7SwizzleILi3ELi4ELi3EEENS4_18smem_ptr_flag_bitsILi16EEENSS_INS5_IJNSA_ILi8EEENSA_ILi64EEEEEENS5_IJS17_SC_EEEEEEEvNS4_8identityENS4_18SM100_TMA_2SM_LOADES1B_vS1C_EENS_8epilogue10collective18CollectiveEpilogueINS1F_23Sm100TmaWarpSpecializedILi4ELi2ELi32ELb1ELb0EEEJNS5_IJS17_SG_SF_EEENS5_IJNSS_IS17_SC_EENSS_INS5_IJNSA_ILi32EEESB_EEENS5_IJSC_SF_EEEEEEEESI_SJ_SI_SJ_NS1F_6fusion15FusionCallbacksIS1J_NS1R_17LinearCombinationISI_fSI_fLNS_15FloatRoundStyleE2EEES1K_S1Q_JEEENS4_5SM1004TMEM4LOAD26SM100_TMEM_LOAD_32dp32b32xENS4_13SM90_TMA_LOADENS11_INS12_ILi2ELi4ELi3EEES15_NSS_INS5_IJS16_S1M_EEENS5_IJS1M_SC_EEEEEEENS4_39AutoVectorizingCopyWithAssumedAlignmentILi128EEENS4_14SM90_TMA_STOREES26_S28_S28_EEEvvEEEEvNT_6ParamsE --------------------------
	.section	.nv.constant0._ZN7cutlass13device_kernelINS_4gemm6kernel13GemmUniversalIN4cute5tupleIJiiiiEEENS1_10collective13CollectiveMmaINS1_35MainloopSm100TmaUmmaWarpSpecializedILi3ELi2ELi4ENS5_IJNS4_1CILi2EEESB_NSA_ILi1EEEEEEEENS5_IJNSA_ILi128EEENSA_ILi256EEESF_EEENS_10bfloat16_tENS5_IJlSC_lEEESI_SJ_NS4_8TiledMMAINS4_8MMA_AtomIJNS4_26SM100_MMA_F16BF16_2x1SM_SSISI_SI_fLi128ELi256ELNS4_4UMMA5MajorE0ELSO_0ELNSN_7ScaleInE0ELSP_0EEEEEENS4_6LayoutINS5_IJSC_SC_SC_EEENS5_IJNSA_ILi0EEESU_SU_EEEEENS5_IJNS4_10UnderscoreESX_SX_EEEEENS4_28SM100_TMA_2SM_LOAD_MULTICASTENS4_14ComposedLayoutINS4_7SwizzleILi3ELi4ELi3EEENS4_18smem_ptr_flag_bitsILi16EEENSS_INS5_IJNSA_ILi8EEENSA_ILi64EEEEEENS5_IJS17_SC_EEEEEEEvNS4_8identityENS4_18SM100_TMA_2SM_LOADES1B_vS1C_EENS_8epilogue10collective18CollectiveEpilogueINS1F_23Sm100TmaWarpSpecializedILi4ELi2ELi32ELb1ELb0EEEJNS5_IJS17_SG_SF_EEENS5_IJNSS_IS17_SC_EENSS_INS5_IJNSA_ILi32EEESB_EEENS5_IJSC_SF_EEEEEEEESI_SJ_SI_SJ_NS1F_6fusion15FusionCallbacksIS1J_NS1R_17LinearCombinationISI_fSI_fLNS_15FloatRoundStyleE2EEES1K_S1Q_JEEENS4_5SM1004TMEM4LOAD26SM100_TMEM_LOAD_32dp32b32xENS4_13SM90_TMA_LOADENS11_INS12_ILi2ELi4ELi3EEES15_NSS_INS5_IJS16_S1M_EEENS5_IJS1M_SC_EEEEEEENS4_39AutoVectorizingCopyWithAssumedAlignmentILi128EEENS4_14SM90_TMA_STOREES26_S28_S28_EEEvvEEEEvNT_6ParamsE,"a",@progbits
	.sectionflags	@""
	.align	4
.nv.constant0._ZN7cutlass13device_kernelINS_4gemm6kernel13GemmUniversalIN4cute5tupleIJiiiiEEENS1_10collective13CollectiveMmaINS1_35MainloopSm100TmaUmmaWarpSpecializedILi3ELi2ELi4ENS5_IJNS4_1CILi2EEESB_NSA_ILi1EEEEEEEENS5_IJNSA_ILi128EEENSA_ILi256EEESF_EEENS_10bfloat16_tENS5_IJlSC_lEEESI_SJ_NS4_8TiledMMAINS4_8MMA_AtomIJNS4_26SM100_MMA_F16BF16_2x1SM_SSISI_SI_fLi128ELi256ELNS4_4UMMA5MajorE0ELSO_0ELNSN_7ScaleInE0ELSP_0EEEEEENS4_6LayoutINS5_IJSC_SC_SC_EEENS5_IJNSA_ILi0EEESU_SU_EEEEENS5_IJNS4_10UnderscoreESX_SX_EEEEENS4_28SM100_TMA_2SM_LOAD_MULTICASTENS4_14ComposedLayoutINS4_7SwizzleILi3ELi4ELi3EEENS4_18smem_ptr_flag_bitsILi16EEENSS_INS5_IJNSA_ILi8EEENSA_ILi64EEEEEENS5_IJS17_SC_EEEEEEEvNS4_8identityENS4_18SM100_TMA_2SM_LOADES1B_vS1C_EENS_8epilogue10collective18CollectiveEpilogueINS1F_23Sm100TmaWarpSpecializedILi4ELi2ELi32ELb1ELb0EEEJNS5_IJS17_SG_SF_EEENS5_IJNSS_IS17_SC_EENSS_INS5_IJNSA_ILi32EEESB_EEENS5_IJSC_SF_EEEEEEEESI_SJ_SI_SJ_NS1F_6fusion15FusionCallbacksIS1J_NS1R_17LinearCombinationISI_fSI_fLNS_15FloatRoundStyleE2EEES1K_S1Q_JEEENS4_5SM1004TMEM4LOAD26SM100_TMEM_LOAD_32dp32b32xENS4_13SM90_TMA_LOADENS11_INS12_ILi2ELi4ELi3EEES15_NSS_INS5_IJS16_S1M_EEENS5_IJS1M_SC_EEEEEEENS4_39AutoVectorizingCopyWithAssumedAlignmentILi128EEENS4_14SM90_TMA_STOREES26_S28_S28_EEEvvEEEEvNT_6ParamsE:
	.zero		2944


//--------------------- SYMBOLS --------------------------

	.type		.nv.reservedSmem.offset0,@object
	.size		.nv.reservedSmem.offset0,0x4
	.type		.nv.reservedSmem.cap,@object
	.size		.nv.reservedSmem.cap,0x4
	.type		__assertfail,@function
